	.target	sm_100a

	.elftype	@"ET_EXEC"


//--------------------- .note.nv.tkinfo           --------------------------
	.section	.note.nv.tkinfo,"",@"SHT_NOTE"
	.sectionflags	@"SHF_NOTE_NV_TKINFO"
	.tkinfo
        /*0018*/ 	.word	0x00000002
        /*0030*/ 	.string	""
        /*0030*/ 	.string	"ptxas"
        /*0030*/ 	.string	"Cuda compilation tools, release 13.0, V13.0.88"
        /*0030*/ 	.string	"Build cuda_13.0.r13.0/compiler.36424714_0"
        /*0030*/ 	.string	"-arch sm_100a -m 64 "



//--------------------- .note.nv.cuinfo           --------------------------
	.section	.note.nv.cuinfo,"",@"SHT_NOTE"
	.sectionflags	@"SHF_NOTE_NV_CUINFO"
        /*0018*/ 	.short	0x0002
        /*001a*/ 	.short	0x0064
        /*001c*/ 	.short	0x0082
	.zero		2


//--------------------- .nv.info                  --------------------------
	.section	.nv.info,"",@"SHT_CUDA_INFO"
	.align	4


	//----- nvinfo : EIATTR_REGCOUNT
	.align		4
        /*0000*/ 	.byte	0x04, 0x2f
        /*0002*/ 	.short	(.L_16 - .L_15)
	.align		4
.L_15:
        /*0004*/ 	.word	index@(_ZN7cutlass13device_kernelINS_4gemm6kernel13GemmUniversalIN4cute5tupleIJiiiiEEENS1_10collective13CollectiveMmaINS1_35MainloopSm100TmaUmmaWarpSpecializedILi7ELi2ELi4ENS5_IJNS4_1CILi1EEESB_SB_EEEEENS5_IJNSA_ILi128EEENSA_ILi80EEESE_EEENS_12float_e4m3_tENS5_IJlSB_lEEESH_SI_NS4_8TiledMMAINS4_8MMA_AtomIJNS4_10MMA_TraitsINS4_19SM100_MMA_F8F6F4_SSEJSH_SH_fSE_SF_NS4_17integral_constantINS4_4UMMA5MajorELSP_0EEESQ_NSN_INSO_7ScaleInELSR_0EEESS_EEEEEENS4_6LayoutISC_NS5_IJNSA_ILi0EEESW_SW_EEEEENS5_IJNS4_10UnderscoreESZ_SZ_EEEEENS4_13SM90_TMA_LOADENS4_14ComposedLayoutINS4_7SwizzleILi3ELi4ELi3EEENS4_18smem_ptr_flag_bitsILi8EEENSV_INS5_IJNSA_ILi8EEESE_EEENS5_IJSE_SB_EEEEEEEvNS4_8identityES12_S1C_vS1D_EENS_8epilogue10collective18CollectiveEpilogueINS1F_23Sm100TmaWarpSpecializedILi1ELi1ELi80ELb0ELb0EEEJSG_NS5_IJNSV_ISE_SB_EENSV_ISF_SB_EEEEESH_SI_SH_SI_NS1F_6fusion15FusionCallbacksIS1J_NS1N_17LinearCombinationISH_fSH_fLNS_15FloatRoundStyleE2EEESG_S1M_JEEENS4_5SM1004TMEM4LOAD26SM100_TMEM_LOAD_32dp32b16xES12_NS13_INS14_ILi0ELi4ELi3EEES17_NSV_INS5_IJS18_NSA_ILi16EEEEEENS5_IJS1Y_SB_EEEEEEENS4_39AutoVectorizingCopyWithAssumedAlignmentILi128EEENS4_14SM90_TMA_STOREES22_S24_S24_EEEvvEEEEvNT_6ParamsE)
        /*0008*/ 	.word	0x000000d6


	//----- nvinfo : EIATTR_FRAME_SIZE
	.align		4
.L_16:
        /*000c*/ 	.byte	0x04, 0x11
        /*000e*/ 	.short	(.L_18 - .L_17)
	.align		4
.L_17:
        /*0010*/ 	.word	index@($__internal_2_$__cuda_sm10x_tcgen05_guardrail_trap_unallocated_columns_being_dealloced)
        /*0014*/ 	.word	0x00000000


	//----- nvinfo : EIATTR_FRAME_SIZE
	.align		4
.L_18:
        /*0018*/ 	.byte	0x04, 0x11
        /*001a*/ 	.short	(.L_20 - .L_19)
	.align		4
.L_19:
        /*001c*/ 	.word	index@($__internal_1_$__cuda_sm10x_tcgen05_guardrail_trap_phase_invalid_during_alloc)
        /*0020*/ 	.word	0x00000000


	//----- nvinfo : EIATTR_FRAME_SIZE
	.align		4
.L_20:
        /*0024*/ 	.byte	0x04, 0x11
        /*0026*/ 	.short	(.L_22 - .L_21)
	.align		4
.L_21:
        /*0028*/ 	.word	index@($__internal_0_$__cuda_sm10x_tcgen05_guardrail_trap_col_being_dealloced_not_returned_by_alloc)
        /*002c*/ 	.word	0x00000000


	//----- nvinfo : EIATTR_FRAME_SIZE
	.align		4
.L_22:
        /*0030*/ 	.byte	0x04, 0x11
        /*0032*/ 	.short	(.L_24 - .L_23)
	.align		4
.L_23:
        /*0034*/ 	.word	index@(_ZN7cutlass13device_kernelINS_4gemm6kernel13GemmUniversalIN4cute5tupleIJiiiiEEENS1_10collective13CollectiveMmaINS1_35MainloopSm100TmaUmmaWarpSpecializedILi7ELi2ELi4ENS5_IJNS4_1CILi1EEESB_SB_EEEEENS5_IJNSA_ILi128EEENSA_ILi80EEESE_EEENS_12float_e4m3_tENS5_IJlSB_lEEESH_SI_NS4_8TiledMMAINS4_8MMA_AtomIJNS4_10MMA_TraitsINS4_19SM100_MMA_F8F6F4_SSEJSH_SH_fSE_SF_NS4_17integral_constantINS4_4UMMA5MajorELSP_0EEESQ_NSN_INSO_7ScaleInELSR_0EEESS_EEEEEENS4_6LayoutISC_NS5_IJNSA_ILi0EEESW_SW_EEEEENS5_IJNS4_10UnderscoreESZ_SZ_EEEEENS4_13SM90_TMA_LOADENS4_14ComposedLayoutINS4_7SwizzleILi3ELi4ELi3EEENS4_18smem_ptr_flag_bitsILi8EEENSV_INS5_IJNSA_ILi8EEESE_EEENS5_IJSE_SB_EEEEEEEvNS4_8identityES12_S1C_vS1D_EENS_8epilogue10collective18CollectiveEpilogueINS1F_23Sm100TmaWarpSpecializedILi1ELi1ELi80ELb0ELb0EEEJSG_NS5_IJNSV_ISE_SB_EENSV_ISF_SB_EEEEESH_SI_SH_SI_NS1F_6fusion15FusionCallbacksIS1J_NS1N_17LinearCombinationISH_fSH_fLNS_15FloatRoundStyleE2EEESG_S1M_JEEENS4_5SM1004TMEM4LOAD26SM100_TMEM_LOAD_32dp32b16xES12_NS13_INS14_ILi0ELi4ELi3EEES17_NSV_INS5_IJS18_NSA_ILi16EEEEEENS5_IJS1Y_SB_EEEEEEENS4_39AutoVectorizingCopyWithAssumedAlignmentILi128EEENS4_14SM90_TMA_STOREES22_S24_S24_EEEvvEEEEvNT_6ParamsE)
        /*0038*/ 	.word	0x00000000


	//----- nvinfo : EIATTR_MIN_STACK_SIZE
	.align		4
.L_24:
        /*003c*/ 	.byte	0x04, 0x12
        /*003e*/ 	.short	(.L_26 - .L_25)
	.align		4
.L_25:
        /*0040*/ 	.word	index@(_ZN7cutlass13device_kernelINS_4gemm6kernel13GemmUniversalIN4cute5tupleIJiiiiEEENS1_10collective13CollectiveMmaINS1_35MainloopSm100TmaUmmaWarpSpecializedILi7ELi2ELi4ENS5_IJNS4_1CILi1EEESB_SB_EEEEENS5_IJNSA_ILi128EEENSA_ILi80EEESE_EEENS_12float_e4m3_tENS5_IJlSB_lEEESH_SI_NS4_8TiledMMAINS4_8MMA_AtomIJNS4_10MMA_TraitsINS4_19SM100_MMA_F8F6F4_SSEJSH_SH_fSE_SF_NS4_17integral_constantINS4_4UMMA5MajorELSP_0EEESQ_NSN_INSO_7ScaleInELSR_0EEESS_EEEEEENS4_6LayoutISC_NS5_IJNSA_ILi0EEESW_SW_EEEEENS5_IJNS4_10UnderscoreESZ_SZ_EEEEENS4_13SM90_TMA_LOADENS4_14ComposedLayoutINS4_7SwizzleILi3ELi4ELi3EEENS4_18smem_ptr_flag_bitsILi8EEENSV_INS5_IJNSA_ILi8EEESE_EEENS5_IJSE_SB_EEEEEEEvNS4_8identityES12_S1C_vS1D_EENS_8epilogue10collective18CollectiveEpilogueINS1F_23Sm100TmaWarpSpecializedILi1ELi1ELi80ELb0ELb0EEEJSG_NS5_IJNSV_ISE_SB_EENSV_ISF_SB_EEEEESH_SI_SH_SI_NS1F_6fusion15FusionCallbacksIS1J_NS1N_17LinearCombinationISH_fSH_fLNS_15FloatRoundStyleE2EEESG_S1M_JEEENS4_5SM1004TMEM4LOAD26SM100_TMEM_LOAD_32dp32b16xES12_NS13_INS14_ILi0ELi4ELi3EEES17_NSV_INS5_IJS18_NSA_ILi16EEEEEENS5_IJS1Y_SB_EEEEEEENS4_39AutoVectorizingCopyWithAssumedAlignmentILi128EEENS4_14SM90_TMA_STOREES22_S24_S24_EEEvvEEEEvNT_6ParamsE)
        /*0044*/ 	.word	0x00000000
.L_26:


//--------------------- .nv.compat                --------------------------
	.section	.nv.compat,"",@"SHT_CUDA_COMPAT_INFO"
	.align	4
        /*0000*/ 	.byte	0x02, 0x09, 0x01, 0x00, 0x02, 0x02, 0x02, 0x00, 0x02, 0x05, 0x05, 0x00, 0x03, 0x07, 0x01, 0x01
        /*0010*/ 	.byte	0x02, 0x03, 0x01, 0x00, 0x02, 0x06, 0x01, 0x00, 0x04, 0x0b, 0x08, 0x00, 0x09, 0x00, 0x00, 0x00
        /*0020*/ 	.byte	0x00, 0x00, 0x00, 0x00


//--------------------- .nv.info._ZN7cutlass13device_kernelINS_4gemm6kernel13GemmUniversalIN4cute5tupleIJiiiiEEENS1_10collective13CollectiveMmaINS1_35MainloopSm100TmaUmmaWarpSpecializedILi7ELi2ELi4ENS5_IJNS4_1CILi1EEESB_SB_EEEEENS5_IJNSA_ILi128EEENSA_ILi80EEESE_EEENS_12float_e4m3_tENS5_IJlSB_lEEESH_SI_NS4_8TiledMMAINS4_8MMA_AtomIJNS4_10MMA_TraitsINS4_19SM100_MMA_F8F6F4_SSEJSH_SH_fSE_SF_NS4_17integral_constantINS4_4UMMA5MajorELSP_0EEESQ_NSN_INSO_7ScaleInELSR_0EEESS_EEEEEENS4_6LayoutISC_NS5_IJNSA_ILi0EEESW_SW_EEEEENS5_IJNS4_10UnderscoreESZ_SZ_EEEEENS4_13SM90_TMA_LOADENS4_14ComposedLayoutINS4_7SwizzleILi3ELi4ELi3EEENS4_18smem_ptr_flag_bitsILi8EEENSV_INS5_IJNSA_ILi8EEESE_EEENS5_IJSE_SB_EEEEEEEvNS4_8identityES12_S1C_vS1D_EENS_8epilogue10collective18CollectiveEpilogueINS1F_23Sm100TmaWarpSpecializedILi1ELi1ELi80ELb0ELb0EEEJSG_NS5_IJNSV_ISE_SB_EENSV_ISF_SB_EEEEESH_SI_SH_SI_NS1F_6fusion15FusionCallbacksIS1J_NS1N_17LinearCombinationISH_fSH_fLNS_15FloatRoundStyleE2EEESG_S1M_JEEENS4_5SM1004TMEM4LOAD26SM100_TMEM_LOAD_32dp32b16xES12_NS13_INS14_ILi0ELi4ELi3EEES17_NSV_INS5_IJS18_NSA_ILi16EEEEEENS5_IJS1Y_SB_EEEEEEENS4_39AutoVectorizingCopyWithAssumedAlignmentILi128EEENS4_14SM90_TMA_STOREES22_S24_S24_EEEvvEEEEvNT_6ParamsE --------------------------
	.section	.nv.info._ZN7cutlass13device_kernelINS_4gemm6kernel13GemmUniversalIN4cute5tupleIJiiiiEEENS1_10collective13CollectiveMmaINS1_35MainloopSm100TmaUmmaWarpSpecializedILi7ELi2ELi4ENS5_IJNS4_1CILi1EEESB_SB_EEEEENS5_IJNSA_ILi128EEENSA_ILi80EEESE_EEENS_12float_e4m3_tENS5_IJlSB_lEEESH_SI_NS4_8TiledMMAINS4_8MMA_AtomIJNS4_10MMA_TraitsINS4_19SM100_MMA_F8F6F4_SSEJSH_SH_fSE_SF_NS4_17integral_constantINS4_4UMMA5MajorELSP_0EEESQ_NSN_INSO_7ScaleInELSR_0EEESS_EEEEEENS4_6LayoutISC_NS5_IJNSA_ILi0EEESW_SW_EEEEENS5_IJNS4_10UnderscoreESZ_SZ_EEEEENS4_13SM90_TMA_LOADENS4_14ComposedLayoutINS4_7SwizzleILi3ELi4ELi3EEENS4_18smem_ptr_flag_bitsILi8EEENSV_INS5_IJNSA_ILi8EEESE_EEENS5_IJSE_SB_EEEEEEEvNS4_8identityES12_S1C_vS1D_EENS_8epilogue10collective18CollectiveEpilogueINS1F_23Sm100TmaWarpSpecializedILi1ELi1ELi80ELb0ELb0EEEJSG_NS5_IJNSV_ISE_SB_EENSV_ISF_SB_EEEEESH_SI_SH_SI_NS1F_6fusion15FusionCallbacksIS1J_NS1N_17LinearCombinationISH_fSH_fLNS_15FloatRoundStyleE2EEESG_S1M_JEEENS4_5SM1004TMEM4LOAD26SM100_TMEM_LOAD_32dp32b16xES12_NS13_INS14_ILi0ELi4ELi3EEES17_NSV_INS5_IJS18_NSA_ILi16EEEEEENS5_IJS1Y_SB_EEEEEEENS4_39AutoVectorizingCopyWithAssumedAlignmentILi128EEENS4_14SM90_TMA_STOREES22_S24_S24_EEEvvEEEEvNT_6ParamsE,"",@"SHT_CUDA_INFO"
	.sectionflags	@""
	.align	4


	//----- nvinfo : EIATTR_CUDA_API_VERSION
	.align		4
        /*0000*/ 	.byte	0x04, 0x37
        /*0002*/ 	.short	(.L_28 - .L_27)
.L_27:
        /*0004*/ 	.word	0x00000082


	//----- nvinfo : EIATTR_KPARAM_INFO
	.align		4
.L_28:
        /*0008*/ 	.byte	0x04, 0x17
        /*000a*/ 	.short	(.L_30 - .L_29)
.L_29:
        /*000c*/ 	.word	0x00000000
        /*0010*/ 	.short	0x0000
        /*0012*/ 	.short	0x0000
        /*0014*/ 	.byte	0x00, 0xf0, 0x01, 0x20


	//----- nvinfo : EIATTR_AT_ENTRY_FRAGMENTS
	.align		4
.L_30:
        /*0018*/ 	.byte	0x04, 0x4f
        /*001a*/ 	.short	(.L_32 - .L_31)


	//   ....[0]....
.L_31:
        /*001c*/ 	.word	0x00000006


	//----- nvinfo : EIATTR_RESERVED_SMEM_USED
	.align		4
.L_32:
        /*0020*/ 	.byte	0x01, 0x41
	.zero		2


	//----- nvinfo : EIATTR_SPARSE_MMA_MASK
	.align		4
        /*0024*/ 	.byte	0x03, 0x50
        /*0026*/ 	.short	0x0000


	//----- nvinfo : EIATTR_TCGEN05_1CTA_USED
	.align		4
        /*0028*/ 	.byte	0x01, 0x51
	.zero		2


	//----- nvinfo : EIATTR_MAXREG_COUNT
	.align		4
        /*002c*/ 	.byte	0x03, 0x1b
        /*002e*/ 	.short	0x00ff


	//----- nvinfo : EIATTR_NUM_BARRIERS
	.align		4
        /*0030*/ 	.byte	0x02, 0x4c
        /*0032*/ 	.byte	0x07
	.zero		1


	//----- nvinfo : EIATTR_EXTERNS
	.align		4
        /*0034*/ 	.byte	0x04, 0x0f
        /*0036*/ 	.short	(.L_34 - .L_33)


	//   ....[0]....
	.align		4
.L_33:
        /*0038*/ 	.word	index@(__assertfail)


	//----- nvinfo : EIATTR_MERCURY_ISA_VERSION
	.align		4
.L_34:
        /*003c*/ 	.byte	0x03, 0x5f
        /*003e*/ 	.short	0x0101


	//----- nvinfo : EIATTR_INT_WARP_WIDE_INSTR_OFFSETS
	.align		4
        /*0040*/ 	.byte	0x04, 0x31
        /*0042*/ 	.short	(.L_36 - .L_35)


	//   ....[0]....
.L_35:
        /*0044*/ 	.word	0x00001dd0


	//   ....[1]....
        /*0048*/ 	.word	0x000039d0


	//   ....[2]....
        /*004c*/ 	.word	0x000039f0


	//   ....[3]....
        /*0050*/ 	.word	0x00003a20


	//   ....[4]....
        /*0054*/ 	.word	0x00004450


	//   ....[5]....
        /*0058*/ 	.word	0x000044e0


	//   ....[6]....
        /*005c*/ 	.word	0x00004510


	//   ....[7]....
        /*0060*/ 	.word	0x00004550


	//   ....[8]....
        /*0064*/ 	.word	0x000046d0


	//   ....[9]....
        /*0068*/ 	.word	0x000046f0


	//----- nvinfo : EIATTR_COOP_GROUP_MASK_REGIDS
	.align		4
.L_36:
        /*006c*/ 	.byte	0x04, 0x29
        /*006e*/ 	.short	(.L_38 - .L_37)


	//   ....[0]....
.L_37:
        /*0070*/ 	.word	0xffffffff


	//   ....[1]....
        /*0074*/ 	.word	0xffffffff


	//   ....[2]....
        /*0078*/ 	.word	0xffffffff


	//   ....[3]....
        /*007c*/ 	.word	0xffffffff


	//   ....[4]....
        /*0080*/ 	.word	0xffffffff


	//   ....[5]....
        /*0084*/ 	.word	0xffffffff


	//   ....[6]....
        /*0088*/ 	.word	0xffffffff


	//   ....[7]....
        /*008c*/ 	.word	0xffffffff


	//   ....[8]....
        /*0090*/ 	.word	0xffffffff


	//   ....[9]....
        /*0094*/ 	.word	0xffffffff


	//   ....[10]....
        /*0098*/ 	.word	0xffffffff


	//   ....[11]....
        /*009c*/ 	.word	0xffffffff


	//   ....[12]....
        /*00a0*/ 	.word	0xffffffff


	//----- nvinfo : EIATTR_COOP_GROUP_INSTR_OFFSETS
	.align		4
.L_38:
        /*00a4*/ 	.byte	0x04, 0x28
        /*00a6*/ 	.short	(.L_40 - .L_39)


	//   ....[0]....
.L_39:
        /*00a8*/ 	.word	0x00000090


	//   ....[1]....
        /*00ac*/ 	.word	0x000004c0


	//   ....[2]....
        /*00b0*/ 	.word	0x00000690


	//   ....[3]....
        /*00b4*/ 	.word	0x000007d0


	//   ....[4]....
        /*00b8*/ 	.word	0x000008d0


	//   ....[5]....
        /*00bc*/ 	.word	0x00000a40


	//   ....[6]....
        /*00c0*/ 	.word	0x00000be0


	//   ....[7]....
        /*00c4*/ 	.word	0x00001cb0


	//   ....[8]....
        /*00c8*/ 	.word	0x00002c40


	//   ....[9]....
        /*00cc*/ 	.word	0x00002e50


	//   ....[10]....
        /*00d0*/ 	.word	0x00002e80


	//   ....[11]....
        /*00d4*/ 	.word	0x000038b0


	//   ....[12]....
        /*00d8*/ 	.word	0x00003ae0


	//----- nvinfo : EIATTR_VRC_CTA_INIT_COUNT
	.align		4
.L_40:
        /*00dc*/ 	.byte	0x02, 0x4a
        /*00de*/ 	.byte	0x80
	.zero		1


	//----- nvinfo : EIATTR_SYSCALL_OFFSETS
	.align		4
        /*00e0*/ 	.byte	0x04, 0x46
        /*00e2*/ 	.short	(.L_42 - .L_41)


	//   ....[0]....
.L_41:
        /*00e4*/ 	.word	0x00005720


	//   ....[1]....
        /*00e8*/ 	.word	0x00005890


	//   ....[2]....
        /*00ec*/ 	.word	0x00005a00


	//   ....[3]....
        /*00f0*/ 	.word	0x00005b70


	//   ....[4]....
        /*00f4*/ 	.word	0x00005ce0


	//----- nvinfo : EIATTR_MBARRIER_INSTR_OFFSETS
	.align		4
.L_42:
        /*00f8*/ 	.byte	0x04, 0x39
        /*00fa*/ 	.short	(.L_44 - .L_43)


	//   ....[0]....
.L_43:
        /*00fc*/ 	.word	0x000005a0
        /*0100*/ 	.word	0x000000ff
        /*0104*/ 	.word	0x00000000
        /*0108*/ 	.short	0x0100
        /*010a*/ 	.byte	0x05
	.zero		1


	//   ....[1]....
        /*010c*/ 	.word	0x000005b0
        /*0110*/ 	.word	0x000000ff
        /*0114*/ 	.word	0x00000038
        /*0118*/ 	.short	0x0100
        /*011a*/ 	.byte	0x05
	.zero		1


	//   ....[2]....
        /*011c*/ 	.word	0x000005c0
        /*0120*/ 	.word	0x000000ff
        /*0124*/ 	.word	0x00000008
        /*0128*/ 	.short	0x0100
        /*012a*/ 	.byte	0x05
	.zero		1


	//   ....[3]....
        /*012c*/ 	.word	0x000005d0
        /*0130*/ 	.word	0x000000ff
        /*0134*/ 	.word	0x00000040
        /*0138*/ 	.short	0x0100
        /*013a*/ 	.byte	0x05
	.zero		1


	//   ....[4]....
        /*013c*/ 	.word	0x000005e0
        /*0140*/ 	.word	0x000000ff
        /*0144*/ 	.word	0x00000010
        /*0148*/ 	.short	0x0100
        /*014a*/ 	.byte	0x05
	.zero		1


	//   ....[5]....
        /*014c*/ 	.word	0x000005f0
        /*0150*/ 	.word	0x000000ff
        /*0154*/ 	.word	0x00000048
        /*0158*/ 	.short	0x0100
        /*015a*/ 	.byte	0x05
	.zero		1


	//   ....[6]....
        /*015c*/ 	.word	0x00000600
        /*0160*/ 	.word	0x000000ff
        /*0164*/ 	.word	0x00000018
        /*0168*/ 	.short	0x0100
        /*016a*/ 	.byte	0x05
	.zero		1


	//   ....[7]....
        /*016c*/ 	.word	0x00000610
        /*0170*/ 	.word	0x000000ff
        /*0174*/ 	.word	0x00000050
        /*0178*/ 	.short	0x0100
        /*017a*/ 	.byte	0x05
	.zero		1


	//   ....[8]....
        /*017c*/ 	.word	0x00000620
        /*0180*/ 	.word	0x000000ff
        /*0184*/ 	.word	0x00000020
        /*0188*/ 	.short	0x0100
        /*018a*/ 	.byte	0x05
	.zero		1


	//   ....[9]....
        /*018c*/ 	.word	0x00000630
        /*0190*/ 	.word	0x000000ff
        /*0194*/ 	.word	0x00000058
        /*0198*/ 	.short	0x0100
        /*019a*/ 	.byte	0x05
	.zero		1


	//   ....[10]....
        /*019c*/ 	.word	0x00000640
        /*01a0*/ 	.word	0x000000ff
        /*01a4*/ 	.word	0x00000028
        /*01a8*/ 	.short	0x0100
        /*01aa*/ 	.byte	0x05
	.zero		1


	//   ....[11]....
        /*01ac*/ 	.word	0x00000650
        /*01b0*/ 	.word	0x000000ff
        /*01b4*/ 	.word	0x00000060
        /*01b8*/ 	.short	0x0100
        /*01ba*/ 	.byte	0x05
	.zero		1


	//   ....[12]....
        /*01bc*/ 	.word	0x00000660
        /*01c0*/ 	.word	0x000000ff
        /*01c4*/ 	.word	0x00000030
        /*01c8*/ 	.short	0x0100
        /*01ca*/ 	.byte	0x05
	.zero		1


	//   ....[13]....
        /*01cc*/ 	.word	0x00000670
        /*01d0*/ 	.word	0x000000ff
        /*01d4*/ 	.word	0x00000068
        /*01d8*/ 	.short	0x0100
        /*01da*/ 	.byte	0x05
	.zero		1


	//   ....[14]....
        /*01dc*/ 	.word	0x000007a0
        /*01e0*/ 	.word	0x000000ff
        /*01e4*/ 	.word	0x00000070
        /*01e8*/ 	.short	0x0100
        /*01ea*/ 	.byte	0x07
	.zero		1


	//   ....[15]....
        /*01ec*/ 	.word	0x000007b0
        /*01f0*/ 	.word	0x000000ff
        /*01f4*/ 	.word	0x00000078
        /*01f8*/ 	.short	0x0100
        /*01fa*/ 	.byte	0x07
	.zero		1


	//   ....[16]....
        /*01fc*/ 	.word	0x000008a0
        /*0200*/ 	.word	0x000000ff
        /*0204*/ 	.word	0x00000080
        /*0208*/ 	.short	0x0100
        /*020a*/ 	.byte	0x05
	.zero		1


	//   ....[17]....
        /*020c*/ 	.word	0x000008b0
        /*0210*/ 	.word	0x000000ff
        /*0214*/ 	.word	0x00000088
        /*0218*/ 	.short	0x0100
        /*021a*/ 	.byte	0x05
	.zero		1


	//   ....[18]....
        /*021c*/ 	.word	0x000009f0
        /*0220*/ 	.word	0x000000ff
        /*0224*/ 	.word	0x00000090
        /*0228*/ 	.short	0x0100
        /*022a*/ 	.byte	0x05
	.zero		1


	//   ....[19]....
        /*022c*/ 	.word	0x00000a00
        /*0230*/ 	.word	0x000000ff
        /*0234*/ 	.word	0x000000a0
        /*0238*/ 	.short	0x0100
        /*023a*/ 	.byte	0x05
	.zero		1


	//   ....[20]....
        /*023c*/ 	.word	0x00000a10
        /*0240*/ 	.word	0x000000ff
        /*0244*/ 	.word	0x00000098
        /*0248*/ 	.short	0x0100
        /*024a*/ 	.byte	0x05
	.zero		1


	//   ....[21]....
        /*024c*/ 	.word	0x00000a20
        /*0250*/ 	.word	0x000000ff
        /*0254*/ 	.word	0x000000a8
        /*0258*/ 	.short	0x0100
        /*025a*/ 	.byte	0x05
	.zero		1


	//   ....[22]....
        /*025c*/ 	.word	0x00000b50
        /*0260*/ 	.word	0x000000ff
        /*0264*/ 	.word	0x000000b0
        /*0268*/ 	.short	0x0100
        /*026a*/ 	.byte	0x07
	.zero		1


	//   ....[23]....
        /*026c*/ 	.word	0x00000b60
        /*0270*/ 	.word	0x000000ff
        /*0274*/ 	.word	0x000000d0
        /*0278*/ 	.short	0x0100
        /*027a*/ 	.byte	0x07
	.zero		1


	//   ....[24]....
        /*027c*/ 	.word	0x00000b70
        /*0280*/ 	.word	0x000000ff
        /*0284*/ 	.word	0x000000b8
        /*0288*/ 	.short	0x0100
        /*028a*/ 	.byte	0x07
	.zero		1


	//   ....[25]....
        /*028c*/ 	.word	0x00000b80
        /*0290*/ 	.word	0x000000ff
        /*0294*/ 	.word	0x000000d8
        /*0298*/ 	.short	0x0100
        /*029a*/ 	.byte	0x07
	.zero		1


	//   ....[26]....
        /*029c*/ 	.word	0x00000b90
        /*02a0*/ 	.word	0x000000ff
        /*02a4*/ 	.word	0x000000c0
        /*02a8*/ 	.short	0x0100
        /*02aa*/ 	.byte	0x07
	.zero		1


	//   ....[27]....
        /*02ac*/ 	.word	0x00000ba0
        /*02b0*/ 	.word	0x000000ff
        /*02b4*/ 	.word	0x000000e0
        /*02b8*/ 	.short	0x0100
        /*02ba*/ 	.byte	0x07
	.zero		1


	//   ....[28]....
        /*02bc*/ 	.word	0x00000bb0
        /*02c0*/ 	.word	0x000000ff
        /*02c4*/ 	.word	0x000000c8
        /*02c8*/ 	.short	0x0100
        /*02ca*/ 	.byte	0x07
	.zero		1


	//   ....[29]....
        /*02cc*/ 	.word	0x00000bc0
        /*02d0*/ 	.word	0x000000ff
        /*02d4*/ 	.word	0x000000e8
        /*02d8*/ 	.short	0x0100
        /*02da*/ 	.byte	0x07
	.zero		1


	//   ....[30]....
        /*02dc*/ 	.word	0x00000cb0
        /*02e0*/ 	.word	0x000000ff
        /*02e4*/ 	.word	0x000000f0
        /*02e8*/ 	.short	0x0100
        /*02ea*/ 	.byte	0x05
	.zero		1


	//   ....[31]....
        /*02ec*/ 	.word	0x00000cc0
        /*02f0*/ 	.word	0x000000ff
        /*02f4*/ 	.word	0x00000100
        /*02f8*/ 	.short	0x0100
        /*02fa*/ 	.byte	0x05
	.zero		1


	//   ....[32]....
        /*02fc*/ 	.word	0x00000cd0
        /*0300*/ 	.word	0x000000ff
        /*0304*/ 	.word	0x000000f8
        /*0308*/ 	.short	0x0100
        /*030a*/ 	.byte	0x05
	.zero		1


	//   ....[33]....
        /*030c*/ 	.word	0x00000ce0
        /*0310*/ 	.word	0x000000ff
        /*0314*/ 	.word	0x00000108
        /*0318*/ 	.short	0x0100
        /*031a*/ 	.byte	0x05
	.zero		1


	//   ....[34]....
        /*031c*/ 	.word	0x000015b0
        /*0320*/ 	.word	0x00000003
        /*0324*/ 	.word	0x00000100
        /*0328*/ 	.short	0x010a
        /*032a*/ 	.byte	0xff
	.zero		1


	//   ....[35]....
        /*032c*/ 	.word	0x000015e0
        /*0330*/ 	.word	0x00000003
        /*0334*/ 	.word	0x000000f0
        /*0338*/ 	.short	0x0101
        /*033a*/ 	.byte	0xff
	.zero		1


	//   ....[36]....
        /*033c*/ 	.word	0x000016b0
        /*0340*/ 	.word	0x000000ff
        /*0344*/ 	.word	0x00000038
        /*0348*/ 	.short	0x010a
        /*034a*/ 	.byte	0x05
	.zero		1


	//   ....[37]....
        /*034c*/ 	.word	0x00001750
        /*0350*/ 	.word	0x000000ff
        /*0354*/ 	.word	0x00000038
        /*0358*/ 	.short	0x010a
        /*035a*/ 	.byte	0x21
	.zero		1


	//   ....[38]....
        /*035c*/ 	.word	0x000018a0
        /*0360*/ 	.word	0x000000ff
        /*0364*/ 	.word	0x00000038
        /*0368*/ 	.short	0x010a
        /*036a*/ 	.byte	0x08
	.zero		1


	//   ....[39]....
        /*036c*/ 	.word	0x000019b0
        /*0370*/ 	.word	0x000000ff
        /*0374*/ 	.word	0x00000088
        /*0378*/ 	.short	0x0101
        /*037a*/ 	.byte	0x04
	.zero		1


	//   ....[40]....
        /*037c*/ 	.word	0x000019d0
        /*0380*/ 	.word	0x000000ff
        /*0384*/ 	.word	0x00000038
        /*0388*/ 	.short	0x010a
        /*038a*/ 	.byte	0x05
	.zero		1


	//   ....[41]....
        /*038c*/ 	.word	0x00001a50
        /*0390*/ 	.word	0x000000ff
        /*0394*/ 	.word	0x00000038
        /*0398*/ 	.short	0x010a
        /*039a*/ 	.byte	0x11
	.zero		1


	//   ....[42]....
        /*039c*/ 	.word	0x00001ba0
        /*03a0*/ 	.word	0x000000ff
        /*03a4*/ 	.word	0x00000038
        /*03a8*/ 	.short	0x010a
        /*03aa*/ 	.byte	0x08
	.zero		1


	//   ....[43]....
        /*03ac*/ 	.word	0x00001ce0
        /*03b0*/ 	.word	0x00000002
        /*03b4*/ 	.word	0x00000090
        /*03b8*/ 	.short	0x010a
        /*03ba*/ 	.byte	0xff
	.zero		1


	//   ....[44]....
        /*03bc*/ 	.word	0x00001da0
        /*03c0*/ 	.word	0x00000002
        /*03c4*/ 	.word	0x00000000
        /*03c8*/ 	.short	0x0101
        /*03ca*/ 	.byte	0xff
	.zero		1


	//   ....[45]....
        /*03cc*/ 	.word	0x00002300
        /*03d0*/ 	.word	0x000000ff
        /*03d4*/ 	.word	0x00000000
        /*03d8*/ 	.short	0x010a
        /*03da*/ 	.byte	0x05
	.zero		1


	//   ....[46]....
        /*03dc*/ 	.word	0x00002390
        /*03e0*/ 	.word	0x000000ff
        /*03e4*/ 	.word	0x00000000
        /*03e8*/ 	.short	0x010a
        /*03ea*/ 	.byte	0x05
	.zero		1


	//   ....[47]....
        /*03ec*/ 	.word	0x00002420
        /*03f0*/ 	.word	0x000000ff
        /*03f4*/ 	.word	0x00000000
        /*03f8*/ 	.short	0x010a
        /*03fa*/ 	.byte	0x05
	.zero		1


	//   ....[48]....
        /*03fc*/ 	.word	0x000024b0
        /*0400*/ 	.word	0x000000ff
        /*0404*/ 	.word	0x00000000
        /*0408*/ 	.short	0x010a
        /*040a*/ 	.byte	0x05
	.zero		1


	//   ....[49]....
        /*040c*/ 	.word	0x00002540
        /*0410*/ 	.word	0x000000ff
        /*0414*/ 	.word	0x00000000
        /*0418*/ 	.short	0x010a
        /*041a*/ 	.byte	0x05
	.zero		1


	//   ....[50]....
        /*041c*/ 	.word	0x000025d0
        /*0420*/ 	.word	0x000000ff
        /*0424*/ 	.word	0x00000000
        /*0428*/ 	.short	0x010a
        /*042a*/ 	.byte	0x05
	.zero		1


	//   ....[51]....
        /*042c*/ 	.word	0x00002670
        /*0430*/ 	.word	0x00000000
        /*0434*/ 	.word	0x00000000
        /*0438*/ 	.short	0x010a
        /*043a*/ 	.byte	0xff
	.zero		1


	//   ....[52]....
        /*043c*/ 	.word	0x00002790
        /*0440*/ 	.word	0x00000002
        /*0444*/ 	.word	0x000000f0
        /*0448*/ 	.short	0x010a
        /*044a*/ 	.byte	0xff
	.zero		1


	//   ....[53]....
        /*044c*/ 	.word	0x000027f0
        /*0450*/ 	.word	0x00000004
        /*0454*/ 	.word	0x00000000
        /*0458*/ 	.short	0x0101
        /*045a*/ 	.byte	0xff
	.zero		1


	//   ....[54]....
        /*045c*/ 	.word	0x00002810
        /*0460*/ 	.word	0x000000ff
        /*0464*/ 	.word	0x000000a0
        /*0468*/ 	.short	0x010a
        /*046a*/ 	.byte	0x05
	.zero		1


	//   ....[55]....
        /*046c*/ 	.word	0x00002930
        /*0470*/ 	.word	0x00000002
        /*0474*/ 	.word	0x00000090
        /*0478*/ 	.short	0x010a
        /*047a*/ 	.byte	0xff
	.zero		1


	//   ....[56]....
        /*047c*/ 	.word	0x00002a40
        /*0480*/ 	.word	0x00000002
        /*0484*/ 	.word	0x00000000
        /*0488*/ 	.short	0x0101
        /*048a*/ 	.byte	0xff
	.zero		1


	//   ....[57]....
        /*048c*/ 	.word	0x00002ad0
        /*0490*/ 	.word	0x000000ff
        /*0494*/ 	.word	0x000000a0
        /*0498*/ 	.short	0x0106
        /*049a*/ 	.byte	0x05
	.zero		1


	//   ....[58]....
        /*049c*/ 	.word	0x00002af0
        /*04a0*/ 	.word	0x000000ff
        /*04a4*/ 	.word	0x000000a0
        /*04a8*/ 	.short	0x010a
        /*04aa*/ 	.byte	0x05
	.zero		1


	//   ....[59]....
        /*04ac*/ 	.word	0x00002b80
        /*04b0*/ 	.word	0x000000ff
        /*04b4*/ 	.word	0x000000a0
        /*04b8*/ 	.short	0x0106
        /*04ba*/ 	.byte	0x04
	.zero		1


	//   ....[60]....
        /*04bc*/ 	.word	0x00002bc0
        /*04c0*/ 	.word	0x00000000
        /*04c4*/ 	.word	0x000000a0
        /*04c8*/ 	.short	0x010a
        /*04ca*/ 	.byte	0xff
	.zero		1


	//   ....[61]....
        /*04cc*/ 	.word	0x00003100
        /*04d0*/ 	.word	0x00000000
        /*04d4*/ 	.word	0x00000090
        /*04d8*/ 	.short	0x010a
        /*04da*/ 	.byte	0xff
	.zero		1


	//   ....[62]....
        /*04dc*/ 	.word	0x00003210
        /*04e0*/ 	.word	0x00000003
        /*04e4*/ 	.word	0x00000000
        /*04e8*/ 	.short	0x0101
        /*04ea*/ 	.byte	0xff
	.zero		1


	//   ....[63]....
        /*04ec*/ 	.word	0x00003220
        /*04f0*/ 	.word	0x000000ff
        /*04f4*/ 	.word	0x00000000
        /*04f8*/ 	.short	0x010a
        /*04fa*/ 	.byte	0x05
	.zero		1


	//   ....[64]....
        /*04fc*/ 	.word	0x00003240
        /*0500*/ 	.word	0x000000ff
        /*0504*/ 	.word	0x000000d0
        /*0508*/ 	.short	0x010a
        /*050a*/ 	.byte	0x0e
	.zero		1


	//   ....[65]....
        /*050c*/ 	.word	0x00003310
        /*0510*/ 	.word	0x000000ff
        /*0514*/ 	.word	0x00000000
        /*0518*/ 	.short	0x010a
        /*051a*/ 	.byte	0x07
	.zero		1


	//   ....[66]....
        /*051c*/ 	.word	0x00003440
        /*0520*/ 	.word	0x000000ff
        /*0524*/ 	.word	0x00000000
        /*0528*/ 	.short	0x010a
        /*052a*/ 	.byte	0x13
	.zero		1


	//   ....[67]....
        /*052c*/ 	.word	0x000036e0
        /*0530*/ 	.word	0x000000ff
        /*0534*/ 	.word	0x00000000
        /*0538*/ 	.short	0x010a
        /*053a*/ 	.byte	0x05
	.zero		1


	//   ....[68]....
        /*053c*/ 	.word	0x00003770
        /*0540*/ 	.word	0x000000ff
        /*0544*/ 	.word	0x00000000
        /*0548*/ 	.short	0x010a
        /*054a*/ 	.byte	0x05
	.zero		1


	//   ....[69]....
        /*054c*/ 	.word	0x00003800
        /*0550*/ 	.word	0x000000ff
        /*0554*/ 	.word	0x00000000
        /*0558*/ 	.short	0x010a
        /*055a*/ 	.byte	0x05
	.zero		1


	//   ....[70]....
        /*055c*/ 	.word	0x00003890
        /*0560*/ 	.word	0x000000ff
        /*0564*/ 	.word	0x00000000
        /*0568*/ 	.short	0x010a
        /*056a*/ 	.byte	0x06
	.zero		1


	//   ....[71]....
        /*056c*/ 	.word	0x00003cd0
        /*0570*/ 	.word	0x00000000
        /*0574*/ 	.word	0x00000090
        /*0578*/ 	.short	0x010a
        /*057a*/ 	.byte	0xff
	.zero		1


	//   ....[72]....
        /*057c*/ 	.word	0x00003dc0
        /*0580*/ 	.word	0x00000000
        /*0584*/ 	.word	0x00000000
        /*0588*/ 	.short	0x0101
        /*058a*/ 	.byte	0xff
	.zero		1


	//   ....[73]....
        /*058c*/ 	.word	0x000040e0
        /*0590*/ 	.word	0x000000ff
        /*0594*/ 	.word	0x00000088
        /*0598*/ 	.short	0x010a
        /*059a*/ 	.byte	0x07
	.zero		1


	//   ....[74]....
        /*059c*/ 	.word	0x00004260
        /*05a0*/ 	.word	0x000000ff
        /*05a4*/ 	.word	0x00000078
        /*05a8*/ 	.short	0x010a
        /*05aa*/ 	.byte	0x07
	.zero		1


	//   ....[75]....
        /*05ac*/ 	.word	0x00004720
        /*05b0*/ 	.word	0x000000ff
        /*05b4*/ 	.word	0x00000070
        /*05b8*/ 	.short	0x010b
        /*05ba*/ 	.byte	0x07
	.zero		1


	//   ....[76]....
        /*05bc*/ 	.word	0x00004750
        /*05c0*/ 	.word	0x000000ff
        /*05c4*/ 	.word	0x00000000
        /*05c8*/ 	.short	0x0101
        /*05ca*/ 	.byte	0x25
	.zero		1


	//   ....[77]....
        /*05cc*/ 	.word	0x000047a0
        /*05d0*/ 	.word	0x00000000
        /*05d4*/ 	.word	0x00000078
        /*05d8*/ 	.short	0x010a
        /*05da*/ 	.byte	0xff
	.zero		1


	//   ....[78]....
        /*05dc*/ 	.word	0x00004a00
        /*05e0*/ 	.word	0x00000000
        /*05e4*/ 	.word	0x00000090
        /*05e8*/ 	.short	0x010a
        /*05ea*/ 	.byte	0xff
	.zero		1


	//   ....[79]....
        /*05ec*/ 	.word	0x00004af0
        /*05f0*/ 	.word	0x00000000
        /*05f4*/ 	.word	0x00000000
        /*05f8*/ 	.short	0x0101
        /*05fa*/ 	.byte	0xff
	.zero		1


	//   ....[80]....
        /*05fc*/ 	.word	0x00005210
        /*0600*/ 	.word	0x000000ff
        /*0604*/ 	.word	0x00000070
        /*0608*/ 	.short	0x010a
        /*060a*/ 	.byte	0x2c
	.zero		1


	//   ....[81]....
        /*060c*/ 	.word	0x00005280
        /*0610*/ 	.word	0x000000ff
        /*0614*/ 	.word	0x000000b0
        /*0618*/ 	.short	0x010a
        /*061a*/ 	.byte	0x32
	.zero		1


	//   ....[82]....
        /*061c*/ 	.word	0x00005340
        /*0620*/ 	.word	0x000000ff
        /*0624*/ 	.word	0x00000070
        /*0628*/ 	.short	0x010a
        /*062a*/ 	.byte	0x2c
	.zero		1


	//   ....[83]....
        /*062c*/ 	.word	0x00005590
        /*0630*/ 	.word	0x000000ff
        /*0634*/ 	.word	0x00000000
        /*0638*/ 	.short	0x0101
        /*063a*/ 	.byte	0x04
	.zero		1


	//   ....[84]....
        /*063c*/ 	.word	0x00005600
        /*0640*/ 	.word	0x000000ff
        /*0644*/ 	.word	0x000000b0
        /*0648*/ 	.short	0x010a
        /*064a*/ 	.byte	0x32
	.zero		1


	//   ....[85]....
        /*064c*/ 	.word	0x00005e10
        /*0650*/ 	.word	0x000000ff
        /*0654*/ 	.word	0x00000000
        /*0658*/ 	.short	0x0101
        /*065a*/ 	.byte	0x05
	.zero		1


	//   ....[86]....
        /*065c*/ 	.word	0x00007560
        /*0660*/ 	.word	0x00000003
        /*0664*/ 	.word	0x00000100
        /*0668*/ 	.short	0x010a
        /*066a*/ 	.byte	0xff
	.zero		1


	//   ....[87]....
        /*066c*/ 	.word	0x000075c0
        /*0670*/ 	.word	0x00000002
        /*0674*/ 	.word	0x00000038
        /*0678*/ 	.short	0x010a
        /*067a*/ 	.byte	0xff
	.zero		1


	//   ....[88]....
        /*067c*/ 	.word	0x00007620
        /*0680*/ 	.word	0x00000002
        /*0684*/ 	.word	0x00000038
        /*0688*/ 	.short	0x010a
        /*068a*/ 	.byte	0xff
	.zero		1


	//   ....[89]....
        /*068c*/ 	.word	0x00007670
        /*0690*/ 	.word	0x00000002
        /*0694*/ 	.word	0x00000090
        /*0698*/ 	.short	0x010a
        /*069a*/ 	.byte	0xff
	.zero		1


	//   ....[90]....
        /*069c*/ 	.word	0x000076d0
        /*06a0*/ 	.word	0x00000000
        /*06a4*/ 	.word	0x00000000
        /*06a8*/ 	.short	0x010a
        /*06aa*/ 	.byte	0xff
	.zero		1


	//   ....[91]....
        /*06ac*/ 	.word	0x00007730
        /*06b0*/ 	.word	0x00000000
        /*06b4*/ 	.word	0x00000000
        /*06b8*/ 	.short	0x010a
        /*06ba*/ 	.byte	0xff
	.zero		1


	//   ....[92]....
        /*06bc*/ 	.word	0x00007790
        /*06c0*/ 	.word	0x00000000
        /*06c4*/ 	.word	0x00000000
        /*06c8*/ 	.short	0x010a
        /*06ca*/ 	.byte	0xff
	.zero		1


	//   ....[93]....
        /*06cc*/ 	.word	0x000077f0
        /*06d0*/ 	.word	0x00000000
        /*06d4*/ 	.word	0x00000000
        /*06d8*/ 	.short	0x010a
        /*06da*/ 	.byte	0xff
	.zero		1


	//   ....[94]....
        /*06dc*/ 	.word	0x00007850
        /*06e0*/ 	.word	0x00000000
        /*06e4*/ 	.word	0x00000000
        /*06e8*/ 	.short	0x010a
        /*06ea*/ 	.byte	0xff
	.zero		1


	//   ....[95]....
        /*06ec*/ 	.word	0x000078b0
        /*06f0*/ 	.word	0x00000000
        /*06f4*/ 	.word	0x00000000
        /*06f8*/ 	.short	0x010a
        /*06fa*/ 	.byte	0xff
	.zero		1


	//   ....[96]....
        /*06fc*/ 	.word	0x00007900
        /*0700*/ 	.word	0x00000002
        /*0704*/ 	.word	0x000000f0
        /*0708*/ 	.short	0x010a
        /*070a*/ 	.byte	0xff
	.zero		1


	//   ....[97]....
        /*070c*/ 	.word	0x00007960
        /*0710*/ 	.word	0x00000002
        /*0714*/ 	.word	0x000000a0
        /*0718*/ 	.short	0x010a
        /*071a*/ 	.byte	0xff
	.zero		1


	//   ....[98]....
        /*071c*/ 	.word	0x000079b0
        /*0720*/ 	.word	0x00000002
        /*0724*/ 	.word	0x00000090
        /*0728*/ 	.short	0x010a
        /*072a*/ 	.byte	0xff
	.zero		1


	//   ....[99]....
        /*072c*/ 	.word	0x00007a10
        /*0730*/ 	.word	0x00000000
        /*0734*/ 	.word	0x000000a0
        /*0738*/ 	.short	0x010a
        /*073a*/ 	.byte	0xff
	.zero		1


	//   ....[100]....
        /*073c*/ 	.word	0x00007a60
        /*0740*/ 	.word	0x00000000
        /*0744*/ 	.word	0x00000090
        /*0748*/ 	.short	0x010a
        /*074a*/ 	.byte	0xff
	.zero		1


	//   ....[101]....
        /*074c*/ 	.word	0x00007ac0
        /*0750*/ 	.word	0x00000003
        /*0754*/ 	.word	0x000000d0
        /*0758*/ 	.short	0x010a
        /*075a*/ 	.byte	0xff
	.zero		1


	//   ....[102]....
        /*075c*/ 	.word	0x00007b20
        /*0760*/ 	.word	0x00000000
        /*0764*/ 	.word	0x00000000
        /*0768*/ 	.short	0x010a
        /*076a*/ 	.byte	0xff
	.zero		1


	//   ....[103]....
        /*076c*/ 	.word	0x00007b80
        /*0770*/ 	.word	0x00000000
        /*0774*/ 	.word	0x00000000
        /*0778*/ 	.short	0x010a
        /*077a*/ 	.byte	0xff
	.zero		1


	//   ....[104]....
        /*077c*/ 	.word	0x00007be0
        /*0780*/ 	.word	0x00000000
        /*0784*/ 	.word	0x00000000
        /*0788*/ 	.short	0x010a
        /*078a*/ 	.byte	0xff
	.zero		1


	//   ....[105]....
        /*078c*/ 	.word	0x00007c40
        /*0790*/ 	.word	0x00000000
        /*0794*/ 	.word	0x00000000
        /*0798*/ 	.short	0x010a
        /*079a*/ 	.byte	0xff
	.zero		1


	//   ....[106]....
        /*079c*/ 	.word	0x00007ca0
        /*07a0*/ 	.word	0x00000000
        /*07a4*/ 	.word	0x00000000
        /*07a8*/ 	.short	0x010a
        /*07aa*/ 	.byte	0xff
	.zero		1


	//   ....[107]....
        /*07ac*/ 	.word	0x00007cf0
        /*07b0*/ 	.word	0x00000000
        /*07b4*/ 	.word	0x00000090
        /*07b8*/ 	.short	0x010a
        /*07ba*/ 	.byte	0xff
	.zero		1


	//   ....[108]....
        /*07bc*/ 	.word	0x00007d50
        /*07c0*/ 	.word	0x00000000
        /*07c4*/ 	.word	0x00000088
        /*07c8*/ 	.short	0x010a
        /*07ca*/ 	.byte	0xff
	.zero		1


	//   ....[109]....
        /*07cc*/ 	.word	0x00007db0
        /*07d0*/ 	.word	0x00000003
        /*07d4*/ 	.word	0x00000078
        /*07d8*/ 	.short	0x010a
        /*07da*/ 	.byte	0xff
	.zero		1


	//   ....[110]....
        /*07dc*/ 	.word	0x00007e00
        /*07e0*/ 	.word	0x00000000
        /*07e4*/ 	.word	0x00000090
        /*07e8*/ 	.short	0x010a
        /*07ea*/ 	.byte	0xff
	.zero		1


	//   ....[111]....
        /*07ec*/ 	.word	0x00007e60
        /*07f0*/ 	.word	0x00000000
        /*07f4*/ 	.word	0x00000070
        /*07f8*/ 	.short	0x010a
        /*07fa*/ 	.byte	0xff
	.zero		1


	//   ....[112]....
        /*07fc*/ 	.word	0x00007ec0
        /*0800*/ 	.word	0x00000003
        /*0804*/ 	.word	0x000000b0
        /*0808*/ 	.short	0x010a
        /*080a*/ 	.byte	0xff
	.zero		1


	//----- nvinfo : EIATTR_NUM_MBARRIERS
	.align		4
.L_44:
        /*080c*/ 	.byte	0x03, 0x38
        /*080e*/ 	.short	0x0022


	//----- nvinfo : EIATTR_EXIT_INSTR_OFFSETS
	.align		4
        /*0810*/ 	.byte	0x04, 0x1c
        /*0812*/ 	.short	(.L_46 - .L_45)


	//   ....[0]....
.L_45:
        /*0814*/ 	.word	0x000026a0


	//   ....[1]....
        /*0818*/ 	.word	0x00002b90


	//   ....[2]....
        /*081c*/ 	.word	0x00002bf0


	//   ....[3]....
        /*0820*/ 	.word	0x00003af0


	//   ....[4]....
        /*0824*/ 	.word	0x000047d0


	//   ....[5]....
        /*0828*/ 	.word	0x00004810


	//   ....[6]....
        /*082c*/ 	.word	0x00007550


	//----- nvinfo : EIATTR_MAX_THREADS
	.align		4
.L_46:
        /*0830*/ 	.byte	0x04, 0x05
        /*0832*/ 	.short	(.L_48 - .L_47)
.L_47:
        /*0834*/ 	.word	0x00000100
        /*0838*/ 	.word	0x00000001
        /*083c*/ 	.word	0x00000001


	//----- nvinfo : EIATTR_CRS_STACK_SIZE
	.align		4
.L_48:
        /*0840*/ 	.byte	0x04, 0x1e
        /*0842*/ 	.short	(.L_50 - .L_49)
.L_49:
        /*0844*/ 	.word	0x00000000


	//----- nvinfo : EIATTR_CBANK_PARAM_SIZE
	.align		4
.L_50:
        /*0848*/ 	.byte	0x03, 0x19
        /*084a*/ 	.short	0x0800


	//----- nvinfo : EIATTR_PARAM_CBANK
	.align		4
        /*084c*/ 	.byte	0x04, 0x0a
        /*084e*/ 	.short	(.L_52 - .L_51)
	.align		4
.L_51:
        /*0850*/ 	.word	index@(.nv.constant0._ZN7cutlass13device_kernelINS_4gemm6kernel13GemmUniversalIN4cute5tupleIJiiiiEEENS1_10collective13CollectiveMmaINS1_35MainloopSm100TmaUmmaWarpSpecializedILi7ELi2ELi4ENS5_IJNS4_1CILi1EEESB_SB_EEEEENS5_IJNSA_ILi128EEENSA_ILi80EEESE_EEENS_12float_e4m3_tENS5_IJlSB_lEEESH_SI_NS4_8TiledMMAINS4_8MMA_AtomIJNS4_10MMA_TraitsINS4_19SM100_MMA_F8F6F4_SSEJSH_SH_fSE_SF_NS4_17integral_constantINS4_4UMMA5MajorELSP_0EEESQ_NSN_INSO_7ScaleInELSR_0EEESS_EEEEEENS4_6LayoutISC_NS5_IJNSA_ILi0EEESW_SW_EEEEENS5_IJNS4_10UnderscoreESZ_SZ_EEEEENS4_13SM90_TMA_LOADENS4_14ComposedLayoutINS4_7SwizzleILi3ELi4ELi3EEENS4_18smem_ptr_flag_bitsILi8EEENSV_INS5_IJNSA_ILi8EEESE_EEENS5_IJSE_SB_EEEEEEEvNS4_8identityES12_S1C_vS1D_EENS_8epilogue10collective18CollectiveEpilogueINS1F_23Sm100TmaWarpSpecializedILi1ELi1ELi80ELb0ELb0EEEJSG_NS5_IJNSV_ISE_SB_EENSV_ISF_SB_EEEEESH_SI_SH_SI_NS1F_6fusion15FusionCallbacksIS1J_NS1N_17LinearCombinationISH_fSH_fLNS_15FloatRoundStyleE2EEESG_S1M_JEEENS4_5SM1004TMEM4LOAD26SM100_TMEM_LOAD_32dp32b16xES12_NS13_INS14_ILi0ELi4ELi3EEES17_NSV_INS5_IJS18_NSA_ILi16EEEEEENS5_IJS1Y_SB_EEEEEEENS4_39AutoVectorizingCopyWithAssumedAlignmentILi128EEENS4_14SM90_TMA_STOREES22_S24_S24_EEEvvEEEEvNT_6ParamsE)
        /*0854*/ 	.short	0x0380
        /*0856*/ 	.short	0x0800


	//----- nvinfo : EIATTR_SW_WAR
	.align		4
.L_52:
        /*0858*/ 	.byte	0x04, 0x36
        /*085a*/ 	.short	(.L_54 - .L_53)
.L_53:
        /*085c*/ 	.word	0x00000008
.L_54:


//--------------------- .nv.callgraph             --------------------------
	.section	.nv.callgraph,"",@"SHT_CUDA_CALLGRAPH"
	.align	4
	.sectionentsize	8
	.align		4
        /*0000*/ 	.word	0x00000000
	.align		4
        /*0004*/ 	.word	0xffffffff
	.align		4
        /*0008*/ 	.word	index@(_ZN7cutlass13device_kernelINS_4gemm6kernel13GemmUniversalIN4cute5tupleIJiiiiEEENS1_10collective13CollectiveMmaINS1_35MainloopSm100TmaUmmaWarpSpecializedILi7ELi2ELi4ENS5_IJNS4_1CILi1EEESB_SB_EEEEENS5_IJNSA_ILi128EEENSA_ILi80EEESE_EEENS_12float_e4m3_tENS5_IJlSB_lEEESH_SI_NS4_8TiledMMAINS4_8MMA_AtomIJNS4_10MMA_TraitsINS4_19SM100_MMA_F8F6F4_SSEJSH_SH_fSE_SF_NS4_17integral_constantINS4_4UMMA5MajorELSP_0EEESQ_NSN_INSO_7ScaleInELSR_0EEESS_EEEEEENS4_6LayoutISC_NS5_IJNSA_ILi0EEESW_SW_EEEEENS5_IJNS4_10UnderscoreESZ_SZ_EEEEENS4_13SM90_TMA_LOADENS4_14ComposedLayoutINS4_7SwizzleILi3ELi4ELi3EEENS4_18smem_ptr_flag_bitsILi8EEENSV_INS5_IJNSA_ILi8EEESE_EEENS5_IJSE_SB_EEEEEEEvNS4_8identityES12_S1C_vS1D_EENS_8epilogue10collective18CollectiveEpilogueINS1F_23Sm100TmaWarpSpecializedILi1ELi1ELi80ELb0ELb0EEEJSG_NS5_IJNSV_ISE_SB_EENSV_ISF_SB_EEEEESH_SI_SH_SI_NS1F_6fusion15FusionCallbacksIS1J_NS1N_17LinearCombinationISH_fSH_fLNS_15FloatRoundStyleE2EEESG_S1M_JEEENS4_5SM1004TMEM4LOAD26SM100_TMEM_LOAD_32dp32b16xES12_NS13_INS14_ILi0ELi4ELi3EEES17_NSV_INS5_IJS18_NSA_ILi16EEEEEENS5_IJS1Y_SB_EEEEEEENS4_39AutoVectorizingCopyWithAssumedAlignmentILi128EEENS4_14SM90_TMA_STOREES22_S24_S24_EEEvvEEEEvNT_6ParamsE)
	.align		4
        /*000c*/ 	.word	index@(__assertfail)
	.align		4
        /*0010*/ 	.word	0x00000000
	.align		4
        /*0014*/ 	.word	0xfffffffe
	.align		4
        /*0018*/ 	.word	0x00000000
	.align		4
        /*001c*/ 	.word	0xfffffffd
	.align		4
        /*0020*/ 	.word	0x00000000
	.align		4
        /*0024*/ 	.word	0xfffffffc


//--------------------- .nv.constant4             --------------------------
	.section	.nv.constant4,"a",@progbits
	.align	8
	.align		8
.nv.constant4:
        /*0000*/ 	.dword	__assertfail
	.align		8
        /*0008*/ 	.dword	__unnamed_1
	.align		8
        /*0010*/ 	.dword	_ZN40_INTERNAL_d55108ea_4_k_cu_6622fc8b_259174cuda3std3__45__cpo5beginE
	.align		8
        /*0018*/ 	.dword	_ZN40_INTERNAL_d55108ea_4_k_cu_6622fc8b_259174cuda3std3__45__cpo3endE
	.align		8
        /*0020*/ 	.dword	_ZN40_INTERNAL_d55108ea_4_k_cu_6622fc8b_259174cuda3std3__45__cpo6cbeginE
	.align		8
        /*0028*/ 	.dword	_ZN40_INTERNAL_d55108ea_4_k_cu_6622fc8b_259174cuda3std3__45__cpo4cendE
	.align		8
        /*0030*/ 	.dword	_ZN40_INTERNAL_d55108ea_4_k_cu_6622fc8b_259174cuda3std3__442_GLOBAL__N__d55108ea_4_k_cu_6622fc8b_259176ignoreE
	.align		8
        /*0038*/ 	.dword	_ZN40_INTERNAL_d55108ea_4_k_cu_6622fc8b_259174cuda3std3__419piecewise_constructE
	.align		8
        /*0040*/ 	.dword	_ZN40_INTERNAL_d55108ea_4_k_cu_6622fc8b_259174cuda3std3__48in_placeE
	.align		8
        /*0048*/ 	.dword	_ZN40_INTERNAL_d55108ea_4_k_cu_6622fc8b_259174cuda3std6ranges3__45__cpo4swapE
	.align		8
        /*0050*/ 	.dword	_ZN40_INTERNAL_d55108ea_4_k_cu_6622fc8b_259174cuda3std6ranges3__45__cpo9iter_moveE
	.align		8
        /*0058*/ 	.dword	_ZN40_INTERNAL_d55108ea_4_k_cu_6622fc8b_259174cute7productE
	.align		8
        /*0060*/ 	.dword	_ZN40_INTERNAL_d55108ea_4_k_cu_6622fc8b_259174cute1_E
	.align		8
        /*0068*/ 	.dword	$str$25
	.align		8
        /*0070*/ 	.dword	$str$26


//--------------------- .text._ZN7cutlass13device_kernelINS_4gemm6kernel13GemmUniversalIN4cute5tupleIJiiiiEEENS1_10collective13CollectiveMmaINS1_35MainloopSm100TmaUmmaWarpSpecializedILi7ELi2ELi4ENS5_IJNS4_1CILi1EEESB_SB_EEEEENS5_IJNSA_ILi128EEENSA_ILi80EEESE_EEENS_12float_e4m3_tENS5_IJlSB_lEEESH_SI_NS4_8TiledMMAINS4_8MMA_AtomIJNS4_10MMA_TraitsINS4_19SM100_MMA_F8F6F4_SSEJSH_SH_fSE_SF_NS4_17integral_constantINS4_4UMMA5MajorELSP_0EEESQ_NSN_INSO_7ScaleInELSR_0EEESS_EEEEEENS4_6LayoutISC_NS5_IJNSA_ILi0EEESW_SW_EEEEENS5_IJNS4_10UnderscoreESZ_SZ_EEEEENS4_13SM90_TMA_LOADENS4_14ComposedLayoutINS4_7SwizzleILi3ELi4ELi3EEENS4_18smem_ptr_flag_bitsILi8EEENSV_INS5_IJNSA_ILi8EEESE_EEENS5_IJSE_SB_EEEEEEEvNS4_8identityES12_S1C_vS1D_EENS_8epilogue10collective18CollectiveEpilogueINS1F_23Sm100TmaWarpSpecializedILi1ELi1ELi80ELb0ELb0EEEJSG_NS5_IJNSV_ISE_SB_EENSV_ISF_SB_EEEEESH_SI_SH_SI_NS1F_6fusion15FusionCallbacksIS1J_NS1N_17LinearCombinationISH_fSH_fLNS_15FloatRoundStyleE2EEESG_S1M_JEEENS4_5SM1004TMEM4LOAD26SM100_TMEM_LOAD_32dp32b16xES12_NS13_INS14_ILi0ELi4ELi3EEES17_NSV_INS5_IJS18_NSA_ILi16EEEEEENS5_IJS1Y_SB_EEEEEEENS4_39AutoVectorizingCopyWithAssumedAlignmentILi128EEENS4_14SM90_TMA_STOREES22_S24_S24_EEEvvEEEEvNT_6ParamsE --------------------------
	.section	.text._ZN7cutlass13device_kernelINS_4gemm6kernel13GemmUniversalIN4cute5tupleIJiiiiEEENS1_10collective13CollectiveMmaINS1_35MainloopSm100TmaUmmaWarpSpecializedILi7ELi2ELi4ENS5_IJNS4_1CILi1EEESB_SB_EEEEENS5_IJNSA_ILi128EEENSA_ILi80EEESE_EEENS_12float_e4m3_tENS5_IJlSB_lEEESH_SI_NS4_8TiledMMAINS4_8MMA_AtomIJNS4_10MMA_TraitsINS4_19SM100_MMA_F8F6F4_SSEJSH_SH_fSE_SF_NS4_17integral_constantINS4_4UMMA5MajorELSP_0EEESQ_NSN_INSO_7ScaleInELSR_0EEESS_EEEEEENS4_6LayoutISC_NS5_IJNSA_ILi0EEESW_SW_EEEEENS5_IJNS4_10UnderscoreESZ_SZ_EEEEENS4_13SM90_TMA_LOADENS4_14ComposedLayoutINS4_7SwizzleILi3ELi4ELi3EEENS4_18smem_ptr_flag_bitsILi8EEENSV_INS5_IJNSA_ILi8EEESE_EEENS5_IJSE_SB_EEEEEEEvNS4_8identityES12_S1C_vS1D_EENS_8epilogue10collective18CollectiveEpilogueINS1F_23Sm100TmaWarpSpecializedILi1ELi1ELi80ELb0ELb0EEEJSG_NS5_IJNSV_ISE_SB_EENSV_ISF_SB_EEEEESH_SI_SH_SI_NS1F_6fusion15FusionCallbacksIS1J_NS1N_17LinearCombinationISH_fSH_fLNS_15FloatRoundStyleE2EEESG_S1M_JEEENS4_5SM1004TMEM4LOAD26SM100_TMEM_LOAD_32dp32b16xES12_NS13_INS14_ILi0ELi4ELi3EEES17_NSV_INS5_IJS18_NSA_ILi16EEEEEENS5_IJS1Y_SB_EEEEEEENS4_39AutoVectorizingCopyWithAssumedAlignmentILi128EEENS4_14SM90_TMA_STOREES22_S24_S24_EEEvvEEEEvNT_6ParamsE,"ax",@progbits
	.align	128
.text._ZN7cutlass13device_kernelINS_4gemm6kernel13GemmUniversalIN4cute5tupleIJiiiiEEENS1_10collective13CollectiveMmaINS1_35MainloopSm100TmaUmmaWarpSpecializedILi7ELi2ELi4ENS5_IJNS4_1CILi1EEESB_SB_EEEEENS5_IJNSA_ILi128EEENSA_ILi80EEESE_EEENS_12float_e4m3_tENS5_IJlSB_lEEESH_SI_NS4_8TiledMMAINS4_8MMA_AtomIJNS4_10MMA_TraitsINS4_19SM100_MMA_F8F6F4_SSEJSH_SH_fSE_SF_NS4_17integral_constantINS4_4UMMA5MajorELSP_0EEESQ_NSN_INSO_7ScaleInELSR_0EEESS_EEEEEENS4_6LayoutISC_NS5_IJNSA_ILi0EEESW_SW_EEEEENS5_IJNS4_10UnderscoreESZ_SZ_EEEEENS4_13SM90_TMA_LOADENS4_14ComposedLayoutINS4_7SwizzleILi3ELi4ELi3EEENS4_18smem_ptr_flag_bitsILi8EEENSV_INS5_IJNSA_ILi8EEESE_EEENS5_IJSE_SB_EEEEEEEvNS4_8identityES12_S1C_vS1D_EENS_8epilogue10collective18CollectiveEpilogueINS1F_23Sm100TmaWarpSpecializedILi1ELi1ELi80ELb0ELb0EEEJSG_NS5_IJNSV_ISE_SB_EENSV_ISF_SB_EEEEESH_SI_SH_SI_NS1F_6fusion15FusionCallbacksIS1J_NS1N_17LinearCombinationISH_fSH_fLNS_15FloatRoundStyleE2EEESG_S1M_JEEENS4_5SM1004TMEM4LOAD26SM100_TMEM_LOAD_32dp32b16xES12_NS13_INS14_ILi0ELi4ELi3EEES17_NSV_INS5_IJS18_NSA_ILi16EEEEEENS5_IJS1Y_SB_EEEEEEENS4_39AutoVectorizingCopyWithAssumedAlignmentILi128EEENS4_14SM90_TMA_STOREES22_S24_S24_EEEvvEEEEvNT_6ParamsE:
        .type           _ZN7cutlass13device_kernelINS_4gemm6kernel13GemmUniversalIN4cute5tupleIJiiiiEEENS1_10collective13CollectiveMmaINS1_35MainloopSm100TmaUmmaWarpSpecializedILi7ELi2ELi4ENS5_IJNS4_1CILi1EEESB_SB_EEEEENS5_IJNSA_ILi128EEENSA_ILi80EEESE_EEENS_12float_e4m3_tENS5_IJlSB_lEEESH_SI_NS4_8TiledMMAINS4_8MMA_AtomIJNS4_10MMA_TraitsINS4_19SM100_MMA_F8F6F4_SSEJSH_SH_fSE_SF_NS4_17integral_constantINS4_4UMMA5MajorELSP_0EEESQ_NSN_INSO_7ScaleInELSR_0EEESS_EEEEEENS4_6LayoutISC_NS5_IJNSA_ILi0EEESW_SW_EEEEENS5_IJNS4_10UnderscoreESZ_SZ_EEEEENS4_13SM90_TMA_LOADENS4_14ComposedLayoutINS4_7SwizzleILi3ELi4ELi3EEENS4_18smem_ptr_flag_bitsILi8EEENSV_INS5_IJNSA_ILi8EEESE_EEENS5_IJSE_SB_EEEEEEEvNS4_8identityES12_S1C_vS1D_EENS_8epilogue10collective18CollectiveEpilogueINS1F_23Sm100TmaWarpSpecializedILi1ELi1ELi80ELb0ELb0EEEJSG_NS5_IJNSV_ISE_SB_EENSV_ISF_SB_EEEEESH_SI_SH_SI_NS1F_6fusion15FusionCallbacksIS1J_NS1N_17LinearCombinationISH_fSH_fLNS_15FloatRoundStyleE2EEESG_S1M_JEEENS4_5SM1004TMEM4LOAD26SM100_TMEM_LOAD_32dp32b16xES12_NS13_INS14_ILi0ELi4ELi3EEES17_NSV_INS5_IJS18_NSA_ILi16EEEEEENS5_IJS1Y_SB_EEEEEEENS4_39AutoVectorizingCopyWithAssumedAlignmentILi128EEENS4_14SM90_TMA_STOREES22_S24_S24_EEEvvEEEEvNT_6ParamsE,@function
        .size           _ZN7cutlass13device_kernelINS_4gemm6kernel13GemmUniversalIN4cute5tupleIJiiiiEEENS1_10collective13CollectiveMmaINS1_35MainloopSm100TmaUmmaWarpSpecializedILi7ELi2ELi4ENS5_IJNS4_1CILi1EEESB_SB_EEEEENS5_IJNSA_ILi128EEENSA_ILi80EEESE_EEENS_12float_e4m3_tENS5_IJlSB_lEEESH_SI_NS4_8TiledMMAINS4_8MMA_AtomIJNS4_10MMA_TraitsINS4_19SM100_MMA_F8F6F4_SSEJSH_SH_fSE_SF_NS4_17integral_constantINS4_4UMMA5MajorELSP_0EEESQ_NSN_INSO_7ScaleInELSR_0EEESS_EEEEEENS4_6LayoutISC_NS5_IJNSA_ILi0EEESW_SW_EEEEENS5_IJNS4_10UnderscoreESZ_SZ_EEEEENS4_13SM90_TMA_LOADENS4_14ComposedLayoutINS4_7SwizzleILi3ELi4ELi3EEENS4_18smem_ptr_flag_bitsILi8EEENSV_INS5_IJNSA_ILi8EEESE_EEENS5_IJSE_SB_EEEEEEEvNS4_8identityES12_S1C_vS1D_EENS_8epilogue10collective18CollectiveEpilogueINS1F_23Sm100TmaWarpSpecializedILi1ELi1ELi80ELb0ELb0EEEJSG_NS5_IJNSV_ISE_SB_EENSV_ISF_SB_EEEEESH_SI_SH_SI_NS1F_6fusion15FusionCallbacksIS1J_NS1N_17LinearCombinationISH_fSH_fLNS_15FloatRoundStyleE2EEESG_S1M_JEEENS4_5SM1004TMEM4LOAD26SM100_TMEM_LOAD_32dp32b16xES12_NS13_INS14_ILi0ELi4ELi3EEES17_NSV_INS5_IJS18_NSA_ILi16EEEEEENS5_IJS1Y_SB_EEEEEEENS4_39AutoVectorizingCopyWithAssumedAlignmentILi128EEENS4_14SM90_TMA_STOREES22_S24_S24_EEEvvEEEEvNT_6ParamsE,(.L_x_138 - _ZN7cutlass13device_kernelINS_4gemm6kernel13GemmUniversalIN4cute5tupleIJiiiiEEENS1_10collective13CollectiveMmaINS1_35MainloopSm100TmaUmmaWarpSpecializedILi7ELi2ELi4ENS5_IJNS4_1CILi1EEESB_SB_EEEEENS5_IJNSA_ILi128EEENSA_ILi80EEESE_EEENS_12float_e4m3_tENS5_IJlSB_lEEESH_SI_NS4_8TiledMMAINS4_8MMA_AtomIJNS4_10MMA_TraitsINS4_19SM100_MMA_F8F6F4_SSEJSH_SH_fSE_SF_NS4_17integral_constantINS4_4UMMA5MajorELSP_0EEESQ_NSN_INSO_7ScaleInELSR_0EEESS_EEEEEENS4_6LayoutISC_NS5_IJNSA_ILi0EEESW_SW_EEEEENS5_IJNS4_10UnderscoreESZ_SZ_EEEEENS4_13SM90_TMA_LOADENS4_14ComposedLayoutINS4_7SwizzleILi3ELi4ELi3EEENS4_18smem_ptr_flag_bitsILi8EEENSV_INS5_IJNSA_ILi8EEESE_EEENS5_IJSE_SB_EEEEEEEvNS4_8identityES12_S1C_vS1D_EENS_8epilogue10collective18CollectiveEpilogueINS1F_23Sm100TmaWarpSpecializedILi1ELi1ELi80ELb0ELb0EEEJSG_NS5_IJNSV_ISE_SB_EENSV_ISF_SB_EEEEESH_SI_SH_SI_NS1F_6fusion15FusionCallbacksIS1J_NS1N_17LinearCombinationISH_fSH_fLNS_15FloatRoundStyleE2EEESG_S1M_JEEENS4_5SM1004TMEM4LOAD26SM100_TMEM_LOAD_32dp32b16xES12_NS13_INS14_ILi0ELi4ELi3EEES17_NSV_INS5_IJS18_NSA_ILi16EEEEEENS5_IJS1Y_SB_EEEEEEENS4_39AutoVectorizingCopyWithAssumedAlignmentILi128EEENS4_14SM90_TMA_STOREES22_S24_S24_EEEvvEEEEvNT_6ParamsE)
        .other          _ZN7cutlass13device_kernelINS_4gemm6kernel13GemmUniversalIN4cute5tupleIJiiiiEEENS1_10collective13CollectiveMmaINS1_35MainloopSm100TmaUmmaWarpSpecializedILi7ELi2ELi4ENS5_IJNS4_1CILi1EEESB_SB_EEEEENS5_IJNSA_ILi128EEENSA_ILi80EEESE_EEENS_12float_e4m3_tENS5_IJlSB_lEEESH_SI_NS4_8TiledMMAINS4_8MMA_AtomIJNS4_10MMA_TraitsINS4_19SM100_MMA_F8F6F4_SSEJSH_SH_fSE_SF_NS4_17integral_constantINS4_4UMMA5MajorELSP_0EEESQ_NSN_INSO_7ScaleInELSR_0EEESS_EEEEEENS4_6LayoutISC_NS5_IJNSA_ILi0EEESW_SW_EEEEENS5_IJNS4_10UnderscoreESZ_SZ_EEEEENS4_13SM90_TMA_LOADENS4_14ComposedLayoutINS4_7SwizzleILi3ELi4ELi3EEENS4_18smem_ptr_flag_bitsILi8EEENSV_INS5_IJNSA_ILi8EEESE_EEENS5_IJSE_SB_EEEEEEEvNS4_8identityES12_S1C_vS1D_EENS_8epilogue10collective18CollectiveEpilogueINS1F_23Sm100TmaWarpSpecializedILi1ELi1ELi80ELb0ELb0EEEJSG_NS5_IJNSV_ISE_SB_EENSV_ISF_SB_EEEEESH_SI_SH_SI_NS1F_6fusion15FusionCallbacksIS1J_NS1N_17LinearCombinationISH_fSH_fLNS_15FloatRoundStyleE2EEESG_S1M_JEEENS4_5SM1004TMEM4LOAD26SM100_TMEM_LOAD_32dp32b16xES12_NS13_INS14_ILi0ELi4ELi3EEES17_NSV_INS5_IJS18_NSA_ILi16EEEEEENS5_IJS1Y_SB_EEEEEEENS4_39AutoVectorizingCopyWithAssumedAlignmentILi128EEENS4_14SM90_TMA_STOREES22_S24_S24_EEEvvEEEEvNT_6ParamsE,@"STO_CUDA_ENTRY STV_DEFAULT"
_ZN7cutlass13device_kernelINS_4gemm6kernel13GemmUniversalIN4cute5tupleIJiiiiEEENS1_10collective13CollectiveMmaINS1_35MainloopSm100TmaUmmaWarpSpecializedILi7ELi2ELi4ENS5_IJNS4_1CILi1EEESB_SB_EEEEENS5_IJNSA_ILi128EEENSA_ILi80EEESE_EEENS_12float_e4m3_tENS5_IJlSB_lEEESH_SI_NS4_8TiledMMAINS4_8MMA_AtomIJNS4_10MMA_TraitsINS4_19SM100_MMA_F8F6F4_SSEJSH_SH_fSE_SF_NS4_17integral_constantINS4_4UMMA5MajorELSP_0EEESQ_NSN_INSO_7ScaleInELSR_0EEESS_EEEEEENS4_6LayoutISC_NS5_IJNSA_ILi0EEESW_SW_EEEEENS5_IJNS4_10UnderscoreESZ_SZ_EEEEENS4_13SM90_TMA_LOADENS4_14ComposedLayoutINS4_7SwizzleILi3ELi4ELi3EEENS4_18smem_ptr_flag_bitsILi8EEENSV_INS5_IJNSA_ILi8EEESE_EEENS5_IJSE_SB_EEEEEEEvNS4_8identityES12_S1C_vS1D_EENS_8epilogue10collective18CollectiveEpilogueINS1F_23Sm100TmaWarpSpecializedILi1ELi1ELi80ELb0ELb0EEEJSG_NS5_IJNSV_ISE_SB_EENSV_ISF_SB_EEEEESH_SI_SH_SI_NS1F_6fusion15FusionCallbacksIS1J_NS1N_17LinearCombinationISH_fSH_fLNS_15FloatRoundStyleE2EEESG_S1M_JEEENS4_5SM1004TMEM4LOAD26SM100_TMEM_LOAD_32dp32b16xES12_NS13_INS14_ILi0ELi4ELi3EEES17_NSV_INS5_IJS18_NSA_ILi16EEEEEENS5_IJS1Y_SB_EEEEEEENS4_39AutoVectorizingCopyWithAssumedAlignmentILi128EEENS4_14SM90_TMA_STOREES22_S24_S24_EEEvvEEEEvNT_6ParamsE:
[----:B------:R-:W1:Y:S01]  /*0000*/  LDC R1, c[0x0][0x37c] ;  /* 0x0000df00ff017b82 */ /* 0x000e620000000800 */
[----:B------:R-:W2:Y:S01]  /*0010*/  S2R R205, SR_TID.X ;  /* 0x0000000000cd7919 */ /* 0x000ea20000002100 */
[----:B------:R-:W3:Y:S01]  /*0020*/  LDCU.64 UR4, c[0x0][0x890] ;  /* 0x00011200ff0477ac */ /* 0x000ee20008000a00 */
[----:B------:R-:W-:Y:S02]  /*0030*/  PRMT R194, RZ, 0x7610, R194 ;  /* 0x00007610ffc27816 */ /* 0x000fe400000000c2 */
[----:B------:R-:W-:Y:S01]  /*0040*/  ELECT P5, URZ, PT ;  /* 0x0000000000ff782f */ /* 0x000fe200038a0000 */
[----:B------:R-:W4:Y:S01]  /*0050*/  LDCU.64 UR46, c[0x0][0x358] ;  /* 0x00006b00ff2e77ac */ /* 0x000f220008000a00 */
[----:B---3--:R-:W-:-:S04]  /*0060*/  UISETP.NE.U32.AND UP0, UPT, UR4, URZ, UPT ;  /* 0x000000ff0400728c */ /* 0x008fc8000bf05070 */
[----:B------:R-:W-:Y:S01]  /*0070*/  UISETP.NE.AND.EX UP0, UPT, UR5, URZ, UPT, UP0 ;  /* 0x000000ff0500728c */ /* 0x000fe2000bf05300 */
[----:B--2---:R-:W-:-:S05]  /*0080*/  SHF.R.U32.HI R199, RZ, 0x5, R205 ;  /* 0x00000005ffc77819 */ /* 0x004fca00000116cd */
[----:B------:R-:W2:Y:S02]  /*0090*/  SHFL.IDX PT, R0, R199, RZ, 0x1f ;  /* 0x00001fffc7007589 */ /* 0x000ea400000e0000 */
[----:B--2---:R-:W-:Y:S01]  /*00a0*/  R2UR UR8, R0 ;  /* 0x00000000000872ca */ /* 0x004fe200000e0000 */
[----:B-1--4-:R-:W-:-:S14]  /*00b0*/  BRA.U UP0, `(.L_x_0) ;  /* 0x00000001002c7547 */ /* 0x012fdc000b800000 */
[----:B------:R-:W1:Y:S02]  /*00c0*/  LDCU.64 UR6, c[0x0][0x888] ;  /* 0x00011100ff0677ac */ /* 0x000e640008000a00 */
[----:B-1----:R-:W-:-:S04]  /*00d0*/  UISETP.NE.U32.AND UP0, UPT, UR6, URZ, UPT ;  /* 0x000000ff0600728c */ /* 0x002fc8000bf05070 */
[----:B------:R-:W-:-:S09]  /*00e0*/  UISETP.NE.AND.EX UP0, UPT, UR7, URZ, UPT, UP0 ;  /* 0x000000ff0700728c */ /* 0x000fd2000bf05300 */
[----:B------:R-:W-:Y:S05]  /*00f0*/  BRA.U !UP0, `(.L_x_1) ;  /* 0x0000000108147547 */ /* 0x000fea000b800000 */
[----:B------:R-:W1:Y:S02]  /*0100*/  LDC.64 R2, c[0x0][0x888] ;  /* 0x00022200ff027b82 */ /* 0x000e640000000a00 */
[----:B-1----:R-:W2:Y:S01]  /*0110*/  LDG.E R0, desc[UR46][R2.64] ;  /* 0x0000002e02007981 */ /* 0x002ea2000c1e1900 */
[----:B------:R-:W-:Y:S01]  /*0120*/  HFMA2 R194, -RZ, RZ, 0, 5.9604644775390625e-08 ;  /* 0x00000001ffc27431 */ /* 0x000fe200000001ff */
[----:B--2---:R-:W-:Y:S01]  /*0130*/  R2UR UR38, R0 ;  /* 0x00000000002672ca */ /* 0x004fe200000e0000 */
[----:B------:R-:W-:Y:S05]  /*0140*/  BRA `(.L_x_0) ;  /* 0x0000000000087947 */ /* 0x000fea0003800000 */
.L_x_1:
[----:B------:R-:W-:Y:S01]  /*0150*/  HFMA2 R194, -RZ, RZ, 0, 5.9604644775390625e-08 ;  /* 0x00000001ffc27431 */ /* 0x000fe200000001ff */
[----:B------:R-:W1:Y:S02]  /*0160*/  LDCU UR38, c[0x0][0x880] ;  /* 0x00011000ff2677ac */ /* 0x000e640008000800 */
.L_x_0:
[----:B------:R-:W2:Y:S02]  /*0170*/  LDCU.64 UR6, c[0x0][0x8b0] ;  /* 0x00011600ff0677ac */ /* 0x000ea40008000a00 */
[----:B--2---:R-:W-:-:S04]  /*0180*/  UISETP.NE.U32.AND UP0, UPT, UR6, URZ, UPT ;  /* 0x000000ff0600728c */ /* 0x004fc8000bf05070 */
[----:B------:R-:W-:-:S09]  /*0190*/  UISETP.NE.AND.EX UP0, UPT, UR7, URZ, UPT, UP0 ;  /* 0x000000ff0700728c */ /* 0x000fd2000bf05300 */
[----:B------:R-:W-:Y:S05]  /*01a0*/  BRA.U UP0, `(.L_x_2) ;  /* 0x0000000100207547 */ /* 0x000fea000b800000 */
[----:B------:R-:W2:Y:S02]  /*01b0*/  LDCU.64 UR6, c[0x0][0x8a8] ;  /* 0x00011500ff0677ac */ /* 0x000ea40008000a00 */
[----:B--2---:R-:W-:-:S04]  /*01c0*/  UISETP.NE.U32.AND UP0, UPT, UR6, URZ, UPT ;  /* 0x000000ff0600728c */ /* 0x004fc8000bf05070 */
[----:B------:R-:W-:-:S09]  /*01d0*/  UISETP.NE.AND.EX UP0, UPT, UR7, URZ, UPT, UP0 ;  /* 0x000000ff0700728c */ /* 0x000fd2000bf05300 */
[----:B------:R-:W-:Y:S05]  /*01e0*/  BRA.U !UP0, `(.L_x_3) ;  /* 0x00000001080c7547 */ /* 0x000fea000b800000 */
[----:B------:R-:W2:Y:S02]  /*01f0*/  LDC.64 R96, c[0x0][0x8a8] ;  /* 0x00022a00ff607b82 */ /* 0x000ea40000000a00 */
[----:B--2---:R2:W5:Y:S01]  /*0200*/  LDG.E R96, desc[UR46][R96.64] ;  /* 0x0000002e60607981 */ /* 0x004562000c1e1900 */
[----:B------:R-:W-:Y:S05]  /*0210*/  BRA `(.L_x_2) ;  /* 0x0000000000047947 */ /* 0x000fea0003800000 */
.L_x_3:
[----:B------:R-:W3:Y:S02]  /*0220*/  LDC R96, c[0x0][0x8a0] ;  /* 0x00022800ff607b82 */ /* 0x000ee40000000800 */
.L_x_2:
[----:B------:R-:W-:Y:S01]  /*0230*/  IMAD.U32 R0, RZ, RZ, UR8 ;  /* 0x00000008ff007e24 */ /* 0x000fe2000f8e00ff */
[----:B------:R-:W-:Y:S04]  /*0240*/  BSSY.RECONVERGENT B0, `(.L_x_4) ;  /* 0x000000c000007945 */ /* 0x000fe80003800200 */
[C---:B------:R-:W-:Y:S02]  /*0250*/  ISETP.NE.OR P1, PT, R0.reuse, 0x1, !P5 ;  /* 0x000000010000780c */ /* 0x040fe40006f25670 */
[----:B------:R-:W-:-:S11]  /*0260*/  ISETP.NE.OR P0, PT, R0, 0x3, !P5 ;  /* 0x000000030000780c */ /* 0x000fd60006f05670 */
[----:B------:R-:W-:Y:S05]  /*0270*/  @P1 BRA `(.L_x_5) ;  /* 0x0000000000201947 */ /* 0x000fea0003800000 */
[----:B------:R-:W4:Y:S02]  /*0280*/  LDCU.64 UR6, c[0x0][0x348] ;  /* 0x00006900ff0677ac */ /* 0x000f240008000a00 */
[----:B----4-:R-:W-:Y:S02]  /*0290*/  UIADD3 UR10, UP1, UPT, UR6, 0x80, URZ ;  /* 0x00000080060a7890 */ /* 0x010fe4000ff3e0ff */
[----:B------:R-:W-:Y:S02]  /*02a0*/  UIADD3 UR6, UP0, UPT, UR6, 0x180, URZ ;  /* 0x0000018006067890 */ /* 0x000fe4000ff1e0ff */
[----:B------:R-:W-:Y:S02]  /*02b0*/  UIADD3.X UR11, UPT, UPT, URZ, UR7, URZ, UP1, !UPT ;  /* 0x00000007ff0b7290 */ /* 0x000fe40008ffe4ff */
[----:B------:R-:W-:-:S07]  /*02c0*/  UIADD3.X UR7, UPT, UPT, URZ, UR7, URZ, UP0, !UPT ;  /* 0x00000007ff077290 */ /* 0x000fce00087fe4ff */
[----:B------:R4:W-:Y:S02]  /*02d0*/  UTMACCTL.PF [UR10] ;  /* 0x000000000a0079b9 */ /* 0x0009e40008040000 */
[----:B------:R4:W-:Y:S02]  /*02e0*/  UTMACCTL.PF [UR6] ;  /* 0x00000000060079b9 */ /* 0x0009e40008040000 */
[----:B----4-:R-:W-:Y:S01]  /*02f0*/  NOP ;  /* 0x0000000000007918 */ /* 0x010fe20000000000 */
.L_x_5:
[----:B-1----:R-:W-:Y:S05]  /*0300*/  BSYNC.RECONVERGENT B0 ;  /* 0x0000000000007941 */ /* 0x002fea0003800200 */
.L_x_4:
[----:B------:R-:W-:Y:S04]  /*0310*/  BSSY.RECONVERGENT B0, `(.L_x_6) ;  /* 0x000000a000007945 */ /* 0x000fe80003800200 */
[----:B------:R-:W-:Y:S05]  /*0320*/  @P0 BRA `(.L_x_7) ;  /* 0x0000000000200947 */ /* 0x000fea0003800000 */
[----:B------:R-:W1:Y:S02]  /*0330*/  LDCU.64 UR6, c[0x0][0x348] ;  /* 0x00006900ff0677ac */ /* 0x000e640008000a00 */
[----:B-1----:R-:W-:Y:S02]  /*0340*/  UIADD3 UR10, UP1, UPT, UR6, 0x580, URZ ;  /* 0x00000580060a7890 */ /* 0x002fe4000ff3e0ff */
[----:B------:R-:W-:Y:S02]  /*0350*/  UIADD3 UR6, UP0, UPT, UR6, 0x680, URZ ;  /* 0x0000068006067890 */ /* 0x000fe4000ff1e0ff */
[----:B------:R-:W-:Y:S02]  /*0360*/  UIADD3.X UR11, UPT, UPT, URZ, UR7, URZ, UP1, !UPT ;  /* 0x00000007ff0b7290 */ /* 0x000fe40008ffe4ff */
[----:B------:R-:W-:-:S07]  /*0370*/  UIADD3.X UR7, UPT, UPT, URZ, UR7, URZ, UP0, !UPT ;  /* 0x00000007ff077290 */ /* 0x000fce00087fe4ff */
[----:B------:R1:W-:Y:S02]  /*0380*/  UTMACCTL.PF [UR10] ;  /* 0x000000000a0079b9 */ /* 0x0003e40008040000 */
[----:B------:R1:W-:Y:S02]  /*0390*/  UTMACCTL.PF [UR6] ;  /* 0x00000000060079b9 */ /* 0x0003e40008040000 */
[----:B-1----:R-:W-:Y:S01]  /*03a0*/  NOP ;  /* 0x0000000000007918 */ /* 0x002fe20000000000 */
.L_x_7:
[----:B------:R-:W-:Y:S05]  /*03b0*/  BSYNC.RECONVERGENT B0 ;  /* 0x0000000000007941 */ /* 0x000fea0003800200 */
.L_x_6:
[----:B------:R-:W1:Y:S01]  /*03c0*/  LDCU.64 UR6, c[0x0][0x888] ;  /* 0x00011100ff0677ac */ /* 0x000e620008000a00 */
[----:B------:R-:W-:Y:S02]  /*03d0*/  UISETP.EQ.U32.AND UP1, UPT, UR4, URZ, UPT ;  /* 0x000000ff0400728c */ /* 0x000fe4000bf22070 */
[----:B------:R-:W-:Y:S02]  /*03e0*/  UPLOP3.LUT UP2, UPT, UPT, UPT, UPT, 0x80, 0x8 ;  /* 0x000000000008789c */ /* 0x000fe40003f4f070 */
[----:B-1----:R-:W-:-:S04]  /*03f0*/  UISETP.NE.U32.AND UP0, UPT, UR6, URZ, UPT ;  /* 0x000000ff0600728c */ /* 0x002fc8000bf05070 */
[----:B------:R-:W-:-:S04]  /*0400*/  UISETP.NE.AND.EX UP0, UPT, UR7, URZ, UPT, UP0 ;  /* 0x000000ff0700728c */ /* 0x000fc8000bf05300 */
[----:B------:R-:W-:-:S04]  /*0410*/  UISETP.EQ.OR.EX UP3, UPT, UR5, URZ, !UP0, UP1 ;  /* 0x000000ff0500728c */ /* 0x000fc8000c762710 */
[----:B------:R-:W-:-:S05]  /*0420*/  UP2UR UR45, UPR, URZ, 0x8 ;  /* 0x00000008ff2d7883 */ /* 0x000fca0008000000 */
[----:B------:R-:W-:Y:S07]  /*0430*/  BRA.U !UP3, `(.L_x_8) ;  /* 0x000000010b207547 */ /* 0x000fee000b800000 */
[----:B------:R-:W-:Y:S01]  /*0440*/  UISETP.NE.U32.AND UP2, UPT, UR4, URZ, UPT ;  /* 0x000000ff0400728c */ /* 0x000fe2000bf45070 */
[----:B------:R-:W-:Y:S01]  /*0450*/  FSETP.NEU.AND P0, PT, RZ, UR38, PT ;  /* 0x00000026ff007c0b */ /* 0x000fe2000bf0d000 */
[----:B------:R-:W-:Y:S02]  /*0460*/  USEL UR4, URZ, 0xffffffff, UP0 ;  /* 0xffffffffff047887 */ /* 0x000fe40008000000 */
[----:B------:R-:W-:-:S10]  /*0470*/  UISETP.NE.AND.EX UP2, UPT, UR5, URZ, UPT, UP2 ;  /* 0x000000ff0500728c */ /* 0x000fd4000bf45320 */
[----:B------:R-:W-:Y:S01]  /*0480*/  VOTEU.ANY UP1, P0 ;  /* 0x0000000000ff7886 */ /* 0x000fe20000020100 */
[----:B------:R-:W-:-:S04]  /*0490*/  @!UP2 USEL UR4, URZ, 0xffffffff, UP1 ;  /* 0xffffffffff04a887 */ /* 0x000fc80008800000 */
[----:B------:R-:W-:-:S04]  /*04a0*/  ULOP3.LUT UR4, UR4, 0x1, URZ, 0xc0, !UPT ;  /* 0x0000000104047892 */ /* 0x000fc8000f8ec0ff */
[----:B------:R-:W-:-:S11]  /*04b0*/  UISETP.NE.U32.AND UP2, UPT, UR4, 0x1, UPT ;  /* 0x000000010400788c */ /* 0x000fd6000bf45070 */
.L_x_8:
[----:B------:R-:W1:Y:S01]  /*04c0*/  SHFL.IDX PT, R2, R199, RZ, 0x1f ;  /* 0x00001fffc7027589 */ /* 0x000e6200000e0000 */
[----:B------:R-:W-:-:S04]  /*04d0*/  UISETP.NE.AND UP1, UPT, UR8, 0x2, UPT ;  /* 0x000000020800788c */ /* 0x000fc8000bf25270 */
[----:B------:R-:W-:Y:S01]  /*04e0*/  USEL UR6, URZ, 0x1, UP1 ;  /* 0x00000001ff067887 */ /* 0x000fe20008800000 */
[----:B-1----:R-:W-:-:S13]  /*04f0*/  ISETP.NE.AND P0, PT, R2, RZ, PT ;  /* 0x000000ff0200720c */ /* 0x002fda0003f05270 */
[----:B------:R-:W-:Y:S05]  /*0500*/  @P0 BRA `(.L_x_9) ;  /* 0x0000000000600947 */ /* 0x000fea0003800000 */
[----:B------:R-:W1:Y:S01]  /*0510*/  S2UR UR5, SR_CgaCtaId ;  /* 0x00000000000579c3 */ /* 0x000e620000008800 */
[----:B------:R-:W-:Y:S01]  /*0520*/  UMOV UR7, 0x400 ;  /* 0x0000040000077882 */ /* 0x000fe20000000000 */
[----:B------:R-:W-:Y:S01]  /*0530*/  UMOV UR4, 0x1 ;  /* 0x0000000100047882 */ /* 0x000fe20000000000 */
[----:B------:R-:W-:Y:S01]  /*0540*/  ELECT P0, URZ, PT ;  /* 0x0000000000ff782f */ /* 0x000fe20003800000 */
[----:B------:R-:W-:-:S04]  /*0550*/  UIADD3 UR10, UPT, UPT, -UR4, 0x100000, URZ ;  /* 0x00100000040a7890 */ /* 0x000fc8000fffe1ff */
[----:B------:R-:W-:Y:S02]  /*0560*/  USHF.L.U32 UR11, UR10, 0xb, URZ ;  /* 0x0000000b0a0b7899 */ /* 0x000fe400080006ff */
[----:B------:R-:W-:Y:S02]  /*0570*/  USHF.L.U32 UR10, UR10, 0x1, URZ ;  /* 0x000000010a0a7899 */ /* 0x000fe400080006ff */
[----:B-1----:R-:W-:Y:S01]  /*0580*/  ULEA UR5, UR5, UR7, 0x18 ;  /* 0x0000000705057291 */ /* 0x002fe2000f8ec0ff */
[----:B------:R-:W1:Y:S11]  /*0590*/  FENCE.VIEW.ASYNC.S ;  /* 0x00000000000073c6 */ /* 0x000e760000000000 */
[----:B-1----:R1:W4:Y:S01]  /*05a0*/  SYNCS.EXCH.64 URZ, [UR5], UR10 ;  /* 0x0000000a05ff75b2 */ /* 0x0023220008000100 */
[----:B------:R1:W1:Y:S01]  /*05b0*/  SYNCS.EXCH.64 URZ, [UR5+0x38], UR10 ;  /* 0x0000380a05ff75b2 */ /* 0x0002620008000100 */
        /* <DEDUP_REMOVED lines=12> */
[----:B------:R-:W-:Y:S01]  /*0680*/  NOP ;  /* 0x0000000000007918 */ /* 0x000fe20000000000 */
.L_x_9:
[----:B------:R-:W2:Y:S01]  /*0690*/  SHFL.IDX PT, R2, R199, RZ, 0x1f ;  /* 0x00001fffc7027589 */ /* 0x000ea200000e0000 */
[----:B------:R-:W-:Y:S01]  /*06a0*/  NOP ;  /* 0x0000000000007918 */ /* 0x000fe20000000000 */
[----:B--2---:R-:W-:-:S13]  /*06b0*/  ISETP.NE.AND P0, PT, R2, 0x1, PT ;  /* 0x000000010200780c */ /* 0x004fda0003f05270 */
[----:B------:R-:W-:Y:S05]  /*06c0*/  @P0 BRA `(.L_x_10) ;  /* 0x0000000000400947 */ /* 0x000fea0003800000 */
[----:B------:R-:W2:Y:S01]  /*06d0*/  S2UR UR7, SR_CgaCtaId ;  /* 0x00000000000779c3 */ /* 0x000ea20000008800 */
[----:B------:R-:W-:Y:S01]  /*06e0*/  UMOV UR9, 0x400 ;  /* 0x0000040000097882 */ /* 0x000fe20000000000 */
[----:B-1----:R-:W-:Y:S01]  /*06f0*/  UMOV UR5, 0x20 ;  /* 0x0000002000057882 */ /* 0x002fe20000000000 */
[----:B------:R-:W-:Y:S01]  /*0700*/  UMOV UR4, 0x80 ;  /* 0x0000008000047882 */ /* 0x000fe20000000000 */
[----:B------:R-:W-:-:S04]  /*0710*/  UIADD3 UR10, UPT, UPT, -UR5, 0x100000, URZ ;  /* 0x00100000050a7890 */ /* 0x000fc8000fffe1ff */
[----:B------:R-:W-:Y:S02]  /*0720*/  USHF.L.U32 UR11, UR10, 0xb, URZ ;  /* 0x0000000b0a0b7899 */ /* 0x000fe400080006ff */
[----:B------:R-:W-:Y:S02]  /*0730*/  USHF.L.U32 UR10, UR10, 0x1, URZ ;  /* 0x000000010a0a7899 */ /* 0x000fe400080006ff */
[----:B------:R-:W-:-:S04]  /*0740*/  UIADD3 UR4, UPT, UPT, -UR4, 0x100000, URZ ;  /* 0x0010000004047890 */ /* 0x000fc8000fffe1ff */
[----:B------:R-:W-:Y:S02]  /*0750*/  USHF.L.U32 UR5, UR4, 0xb, URZ ;  /* 0x0000000b04057899 */ /* 0x000fe400080006ff */
[----:B------:R-:W-:Y:S01]  /*0760*/  USHF.L.U32 UR4, UR4, 0x1, URZ ;  /* 0x0000000104047899 */ /* 0x000fe200080006ff */
[----:B------:R-:W-:Y:S01]  /*0770*/  ELECT P0, URZ, PT ;  /* 0x0000000000ff782f */ /* 0x000fe20003800000 */
[----:B--2---:R-:W-:Y:S01]  /*0780*/  ULEA UR7, UR7, UR9, 0x18 ;  /* 0x0000000907077291 */ /* 0x004fe2000f8ec0ff */
[----:B------:R-:W1:Y:S11]  /*0790*/  FENCE.VIEW.ASYNC.S ;  /* 0x00000000000073c6 */ /* 0x000e760000000000 */
[----:B-1----:R2:W1:Y:S01]  /*07a0*/  SYNCS.EXCH.64 URZ, [UR7+0x70], UR10 ;  /* 0x0000700a07ff75b2 */ /* 0x0024620008000100 */
[----:B------:R2:W1:Y:S02]  /*07b0*/  SYNCS.EXCH.64 URZ, [UR7+0x78], UR4 ;  /* 0x0000780407ff75b2 */ /* 0x0004640008000100 */
[----:B--2---:R-:W-:Y:S01]  /*07c0*/  NOP ;  /* 0x0000000000007918 */ /* 0x004fe20000000000 */
.L_x_10:
[----:B------:R-:W2:Y:S01]  /*07d0*/  SHFL.IDX PT, R2, R199, RZ, 0x1f ;  /* 0x00001fffc7027589 */ /* 0x000ea200000e0000 */
[----:B------:R-:W-:Y:S01]  /*07e0*/  NOP ;  /* 0x0000000000007918 */ /* 0x000fe20000000000 */
[----:B--2---:R-:W-:-:S13]  /*07f0*/  ISETP.NE.AND P0, PT, R2, 0x3, PT ;  /* 0x000000030200780c */ /* 0x004fda0003f05270 */
[----:B------:R-:W-:Y:S05]  /*0800*/  @P0 BRA `(.L_x_11) ;  /* 0x0000000000300947 */ /* 0x000fea0003800000 */
[----:B-1----:R-:W1:Y:S01]  /*0810*/  S2UR UR5, SR_CgaCtaId ;  /* 0x00000000000579c3 */ /* 0x002e620000008800 */
        /* <DEDUP_REMOVED lines=8> */
[----:B-1----:R2:W1:Y:S01]  /*08a0*/  SYNCS.EXCH.64 URZ, [UR5+0x80], UR10 ;  /* 0x0000800a05ff75b2 */ /* 0x0024620008000100 */
[----:B------:R2:W1:Y:S02]  /*08b0*/  SYNCS.EXCH.64 URZ, [UR5+0x88], UR10 ;  /* 0x0000880a05ff75b2 */ /* 0x0004640008000100 */
[----:B--2---:R-:W-:Y:S01]  /*08c0*/  NOP ;  /* 0x0000000000007918 */ /* 0x004fe20000000000 */
.L_x_11:
[----:B------:R-:W2:Y:S01]  /*08d0*/  SHFL.IDX PT, R2, R199, RZ, 0x1f ;  /* 0x00001fffc7027589 */ /* 0x000ea200000e0000 */
[----:B------:R-:W-:Y:S01]  /*08e0*/  NOP ;  /* 0x0000000000007918 */ /* 0x000fe20000000000 */
[----:B--2---:R-:W-:-:S13]  /*08f0*/  ISETP.NE.AND P0, PT, R2, 0x4, PT ;  /* 0x000000040200780c */ /* 0x004fda0003f05270 */
[----:B------:R-:W-:Y:S05]  /*0900*/  @P0 BRA `(.L_x_12) ;  /* 0x00000000004c0947 */ /* 0x000fea0003800000 */
[----:B-1----:R-:W1:Y:S01]  /*0910*/  S2UR UR5, SR_CgaCtaId ;  /* 0x00000000000579c3 */ /* 0x002e620000008800 */
[----:B------:R-:W-:Y:S01]  /*0920*/  UMOV UR9, 0x100 ;  /* 0x0000010000097882 */ /* 0x000fe20000000000 */
[----:B------:R-:W-:Y:S01]  /*0930*/  UMOV UR7, 0x400 ;  /* 0x0000040000077882 */ /* 0x000fe20000000000 */
[----:B------:R-:W-:Y:S01]  /*0940*/  USEL UR9, UR9, 0xe0, UP2 ;  /* 0x000000e009097887 */ /* 0x000fe20009000000 */
[----:B------:R-:W-:Y:S01]  /*0950*/  UMOV UR4, 0x1 ;  /* 0x0000000100047882 */ /* 0x000fe20000000000 */
[----:B------:R-:W-:Y:S01]  /*0960*/  ELECT P0, URZ, PT ;  /* 0x0000000000ff782f */ /* 0x000fe20003800000 */
[----:B------:R-:W-:-:S04]  /*0970*/  UIADD3 UR10, UPT, UPT, -UR4, 0x100000, URZ ;  /* 0x00100000040a7890 */ /* 0x000fc8000fffe1ff */
[----:B------:R-:W-:Y:S02]  /*0980*/  USHF.L.U32 UR11, UR10, 0xb, URZ ;  /* 0x0000000b0a0b7899 */ /* 0x000fe400080006ff */
[----:B------:R-:W-:Y:S02]  /*0990*/  USHF.L.U32 UR10, UR10, 0x1, URZ ;  /* 0x000000010a0a7899 */ /* 0x000fe400080006ff */
[----:B------:R-:W-:-:S04]  /*09a0*/  UIADD3 UR12, UPT, UPT, -UR9, 0x100000, URZ ;  /* 0x00100000090c7890 */ /* 0x000fc8000fffe1ff */
[----:B------:R-:W-:Y:S02]  /*09b0*/  USHF.L.U32 UR13, UR12, 0xb, URZ ;  /* 0x0000000b0c0d7899 */ /* 0x000fe400080006ff */
[----:B------:R-:W-:Y:S02]  /*09c0*/  USHF.L.U32 UR12, UR12, 0x1, URZ ;  /* 0x000000010c0c7899 */ /* 0x000fe400080006ff */
[----:B-1----:R-:W-:Y:S01]  /*09d0*/  ULEA UR5, UR5, UR7, 0x18 ;  /* 0x0000000705057291 */ /* 0x002fe2000f8ec0ff */
[----:B------:R-:W1:Y:S11]  /*09e0*/  FENCE.VIEW.ASYNC.S ;  /* 0x00000000000073c6 */ /* 0x000e760000000000 */
[----:B-1----:R2:W1:Y:S01]  /*09f0*/  SYNCS.EXCH.64 URZ, [UR5+0x90], UR10 ;  /* 0x0000900a05ff75b2 */ /* 0x0024620008000100 */
[----:B------:R2:W1:Y:S01]  /*0a00*/  SYNCS.EXCH.64 URZ, [UR5+0xa0], UR12 ;  /* 0x0000a00c05ff75b2 */ /* 0x0004620008000100 */
[----:B------:R2:W1:Y:S01]  /*0a10*/  SYNCS.EXCH.64 URZ, [UR5+0x98], UR10 ;  /* 0x0000980a05ff75b2 */ /* 0x0004620008000100 */
[----:B------:R2:W1:Y:S02]  /*0a20*/  SYNCS.EXCH.64 URZ, [UR5+0xa8], UR12 ;  /* 0x0000a80c05ff75b2 */ /* 0x0004640008000100 */
[----:B--2---:R-:W-:Y:S01]  /*0a30*/  NOP ;  /* 0x0000000000007918 */ /* 0x004fe20000000000 */
.L_x_12:
        /* <DEDUP_REMOVED lines=18> */
[----:B------:R2:W1:Y:S01]  /*0b60*/  SYNCS.EXCH.64 URZ, [UR7+0xd0], UR4 ;  /* 0x0000d00407ff75b2 */ /* 0x0004620008000100 */
[----:B------:R2:W1:Y:S01]  /*0b70*/  SYNCS.EXCH.64 URZ, [UR7+0xb8], UR10 ;  /* 0x0000b80a07ff75b2 */ /* 0x0004620008000100 */
[----:B------:R2:W1:Y:S01]  /*0b80*/  SYNCS.EXCH.64 URZ, [UR7+0xd8], UR4 ;  /* 0x0000d80407ff75b2 */ /* 0x0004620008000100 */
[----:B------:R2:W1:Y:S01]  /*0b90*/  SYNCS.EXCH.64 URZ, [UR7+0xc0], UR10 ;  /* 0x0000c00a07ff75b2 */ /* 0x0004620008000100 */
[----:B------:R2:W1:Y:S01]  /*0ba0*/  SYNCS.EXCH.64 URZ, [UR7+0xe0], UR4 ;  /* 0x0000e00407ff75b2 */ /* 0x0004620008000100 */
[----:B------:R2:W1:Y:S01]  /*0bb0*/  SYNCS.EXCH.64 URZ, [UR7+0xc8], UR10 ;  /* 0x0000c80a07ff75b2 */ /* 0x0004620008000100 */
[----:B------:R2:W1:Y:S02]  /*0bc0*/  SYNCS.EXCH.64 URZ, [UR7+0xe8], UR4 ;  /* 0x0000e80407ff75b2 */ /* 0x0004640008000100 */
[----:B--2---:R-:W-:Y:S01]  /*0bd0*/  NOP ;  /* 0x0000000000007918 */ /* 0x004fe20000000000 */
.L_x_13:
        /* <DEDUP_REMOVED lines=18> */
.L_x_14:
[----:B-1----:R-:W1:Y:S01]  /*0d00*/  S2UR UR5, SR_CTAID.X ;  /* 0x00000000000579c3 */ /* 0x002e620000002500 */
[----:B------:R-:W-:-:S05]  /*0d10*/  CS2R.32 R195, SR_CgaSize ;  /* 0x0000000000c37805 */ /* 0x000fca0000008a00 */
[----:B------:R-:W-:-:S05]  /*0d20*/  IMAD R195, R195, -0xa0, RZ ;  /* 0xffffff60c3c37824 */ /* 0x000fca00078e02ff */
[----:B------:R-:W-:-:S14]  /*0d30*/  R2UR UR9, R195 ;  /* 0x00000000c30972ca */ /* 0x000fdc00000e0000 */
[----:B------:R-:W2:Y:S01]  /*0d40*/  LDCU UR9, c[0x0][UR9+0x2b0] ;  /* 0x00005600090977ac */ /* 0x000ea20008000800 */
[----:B------:R-:W-:Y:S01]  /*0d50*/  NOP ;  /* 0x0000000000007918 */ /* 0x000fe20000000000 */
[----:B------:R-:W-:-:S05]  /*0d60*/  CS2R.32 R195, SR_CgaSize ;  /* 0x0000000000c37805 */ /* 0x000fca0000008a00 */
[----:B------:R-:W-:-:S05]  /*0d70*/  IMAD R195, R195, -0xa0, RZ ;  /* 0xffffff60c3c37824 */ /* 0x000fca00078e02ff */
[----:B------:R-:W-:-:S14]  /*0d80*/  R2UR UR7, R195 ;  /* 0x00000000c30772ca */ /* 0x000fdc00000e0000 */
[----:B------:R-:W3:Y:S01]  /*0d90*/  LDCU UR7, c[0x0][UR7+0x2b4] ;  /* 0x00005680070777ac */ /* 0x000ee20008000800 */
[----:B------:R-:W4:Y:S08]  /*0da0*/  S2UR UR4, SR_CTAID.Y ;  /* 0x00000000000479c3 */ /* 0x000f300000002600 */
[----:B------:R-:W3:Y:S01]  /*0db0*/  LDC R9, c[0x0][0xb24] ;  /* 0x0002c900ff097b82 */ /* 0x000ee20000000800 */
[----:B-1----:R-:W-:-:S02]  /*0dc0*/  I2FP.F32.U32 R5, UR5 ;  /* 0x0000000500057c45 */ /* 0x002fc40008201000 */
[----:B------:R-:W-:-:S05]  /*0dd0*/  CS2R.32 R3, SR_CgaSize ;  /* 0x0000000000037805 */ /* 0x000fca0000008a00 */
[----:B------:R-:W-:-:S06]  /*0de0*/  IMAD R3, R3, -0xa0, RZ ;  /* 0xffffff6003037824 */ /* 0x000fcc00078e02ff */
[----:B------:R-:W1:Y:S01]  /*0df0*/  LDC R3, c[0x0][R3+0x2a0] ;  /* 0x0000a80003037b82 */ /* 0x000e620000000800 */
[----:B------:R-:W-:Y:S01]  /*0e00*/  MOV R195, UR5 ;  /* 0x0000000500c37c02 */ /* 0x000fe20008000f00 */
[----:B--2---:R-:W-:Y:S01]  /*0e10*/  FMUL R5, R5, UR9 ;  /* 0x0000000905057c20 */ /* 0x004fe20008400000 */
[----:B----4-:R-:W-:Y:S02]  /*0e20*/  I2FP.F32.U32 R4, UR4 ;  /* 0x0000000400047c45 */ /* 0x010fe40008201000 */
[----:B------:R-:W-:-:S05]  /*0e30*/  CS2R.32 R2, SR_CgaSize ;  /* 0x0000000000027805 */ /* 0x000fca0000008a00 */
[----:B------:R-:W-:-:S06]  /*0e40*/  IMAD R2, R2, -0xa0, RZ ;  /* 0xffffff6002027824 */ /* 0x000fcc00078e02ff */
[----:B------:R-:W2:Y:S01]  /*0e50*/  LDC R2, c[0x0][R2+0x2a4] ;  /* 0x0000a90002027b82 */ /* 0x000ea20000000800 */
[----:B------:R-:W4:Y:S01]  /*0e60*/  F2I.U32.TRUNC.NTZ R192, R5 ;  /* 0x0000000500c07305 */ /* 0x000f22000020f000 */
[----:B------:R-:W-:Y:S01]  /*0e70*/  MOV R193, UR4 ;  /* 0x0000000400c17c02 */ /* 0x000fe20008000f00 */
[----:B---3--:R-:W-:-:S05]  /*0e80*/  FMUL R4, R4, UR7 ;  /* 0x0000000704047c20 */ /* 0x008fca0008400000 */
[----:B------:R-:W-:Y:S01]  /*0e90*/  BAR.SYNC.DEFER_BLOCKING 0x0 ;  /* 0x0000000000007b1d */ /* 0x000fe20000010000 */
[----:B------:R-:W-:-:S05]  /*0ea0*/  ISETP.GE.AND P0, PT, R9, 0x1, PT ;  /* 0x000000010900780c */ /* 0x000fca0003f06270 */
[----:B------:R-:W3:Y:S02]  /*0eb0*/  F2I.U32.TRUNC.NTZ R177, R4 ;  /* 0x0000000400b17305 */ /* 0x000ee4000020f000 */
[----:B------:R-:W2:Y:S01]  /*0ec0*/  S2UR UR36, SR_CTAID.Z ;  /* 0x00000000002479c3 */ /* 0x000ea20000002700 */
[----:B----4-:R-:W-:-:S05]  /*0ed0*/  IADD3 R192, PT, PT, -R192, RZ, RZ ;  /* 0x000000ffc0c07210 */ /* 0x010fca0007ffe1ff */
[----:B-1----:R-:W-:Y:S01]  /*0ee0*/  IMAD R192, R3, R192, UR5 ;  /* 0x0000000503c07e24 */ /* 0x002fe2000f8e02c0 */
[----:B---3--:R-:W-:-:S05]  /*0ef0*/  IADD3 R177, PT, PT, -R177, RZ, RZ ;  /* 0x000000ffb1b17210 */ /* 0x008fca0007ffe1ff */
[----:B--2---:R-:W-:Y:S01]  /*0f00*/  IMAD R177, R2, R177, UR4 ;  /* 0x0000000402b17e24 */ /* 0x004fe2000f8e02b1 */
[----:B------:R-:W-:Y:S06]  /*0f10*/  @!P0 BRA `(.L_x_15) ;  /* 0x0000000000b88947 */ /* 0x000fec0003800000 */
[----:B------:R-:W1:Y:S01]  /*0f20*/  LDC.64 R4, c[0x0][0xb18] ;  /* 0x0002c600ff047b82 */ /* 0x000e620000000a00 */
[----:B------:R-:W-:-:S07]  /*0f30*/  ISETP.NE.AND P0, PT, R9, 0x1, PT ;  /* 0x000000010900780c */ /* 0x000fce0003f05270 */
[----:B------:R-:W2:Y:S08]  /*0f40*/  LDC R10, c[0x0][0xb0c] ;  /* 0x0002c300ff0a7b82 */ /* 0x000eb00000000800 */
[----:B------:R-:W3:Y:S08]  /*0f50*/  LDC R11, c[0x0][0x370] ;  /* 0x0000dc00ff0b7b82 */ /* 0x000ef00000000800 */
[----:B------:R-:W4:Y:S01]  /*0f60*/  LDC R12, c[0x0][0x374] ;  /* 0x0000dd00ff0c7b82 */ /* 0x000f220000000800 */
[----:B-1----:R-:W-:-:S07]  /*0f70*/  ISETP.NE.AND P1, PT, R4, 0x1, PT ;  /* 0x000000010400780c */ /* 0x002fce0003f25270 */
[----:B------:R-:W3:Y:S01]  /*0f80*/  LDC.64 R6, c[0x0][0xb10] ;  /* 0x0002c400ff067b82 */ /* 0x000ee20000000a00 */
[----:B--2---:R-:W-:-:S07]  /*0f90*/  ISETP.NE.AND P2, PT, R10, 0x1, PT ;  /* 0x000000010a00780c */ /* 0x004fce0003f45270 */
[----:B------:R-:W1:Y:S08]  /*0fa0*/  LDC R8, c[0x0][0xb20] ;  /* 0x0002c800ff087b82 */ /* 0x000e700000000800 */
[----:B------:R-:W2:Y:S01]  /*0fb0*/  LDC.64 R2, c[0x0][0xb28] ;  /* 0x0002ca00ff027b82 */ /* 0x000ea20000000a00 */
[----:B----4-:R-:W-:-:S04]  /*0fc0*/  IMAD.HI.U32 R13, R12, R5, RZ ;  /* 0x000000050c0d7227 */ /* 0x010fc800078e00ff */
[----:B------:R-:W-:-:S04]  /*0fd0*/  IMAD.HI.U32 R5, R193, R5, RZ ;  /* 0x00000005c1057227 */ /* 0x000fc800078e00ff */
[----:B---3--:R-:W-:-:S04]  /*0fe0*/  IMAD.HI.U32 R14, R11, R6, RZ ;  /* 0x000000060b0e7227 */ /* 0x008fc800078e00ff */
[----:B------:R-:W-:Y:S01]  /*0ff0*/  IMAD.HI.U32 R16, R195, R6, RZ ;  /* 0x00000006c3107227 */ /* 0x000fe200078e00ff */
[-C--:B------:R-:W-:Y:S02]  /*1000*/  @P2 SHF.R.U32.HI R11, RZ, R7.reuse, R14 ;  /* 0x00000007ff0b2219 */ /* 0x080fe4000001160e */
[-C--:B-1----:R-:W-:Y:S02]  /*1010*/  @P1 SHF.R.U32.HI R12, RZ, R8.reuse, R13 ;  /* 0x00000008ff0c1219 */ /* 0x082fe4000001160d */
[----:B------:R-:W-:Y:S02]  /*1020*/  SHF.R.U32.HI R8, RZ, R8, R5 ;  /* 0x00000008ff087219 */ /* 0x000fe40000011605 */
[----:B------:R-:W-:Y:S02]  /*1030*/  SHF.R.U32.HI R16, RZ, R7, R16 ;  /* 0x00000007ff107219 */ /* 0x000fe40000011610 */
[----:B------:R-:W-:Y:S01]  /*1040*/  SEL R5, R193, R8, !P1 ;  /* 0x00000008c1057207 */ /* 0x000fe20004800000 */
[----:B--2---:R-:W-:Y:S01]  /*1050*/  IMAD.HI.U32 R14, R12, R2, RZ ;  /* 0x000000020c0e7227 */ /* 0x004fe200078e00ff */
[----:B------:R-:W-:-:S03]  /*1060*/  SEL R7, R195, R16, !P2 ;  /* 0x00000010c3077207 */ /* 0x000fc60005000000 */
[----:B------:R-:W-:Y:S01]  /*1070*/  IMAD.HI.U32 R6, R11, R2, RZ ;  /* 0x000000020b067227 */ /* 0x000fe200078e00ff */
[----:B------:R-:W-:-:S04]  /*1080*/  @P0 SHF.R.U32.HI R12, RZ, R3, R14 ;  /* 0x00000003ff0c0219 */ /* 0x000fc8000001160e */
[----:B------:R-:W-:Y:S01]  /*1090*/  @P0 SHF.R.U32.HI R11, RZ, R3, R6 ;  /* 0x00000003ff0b0219 */ /* 0x000fe20000011606 */
[----:B------:R-:W-:-:S04]  /*10a0*/  IMAD R12, R12, R9, RZ ;  /* 0x000000090c0c7224 */ /* 0x000fc800078e02ff */
[----:B------:R-:W-:Y:S01]  /*10b0*/  IMAD R6, R11, R9, RZ ;  /* 0x000000090b067224 */ /* 0x000fe200078e02ff */
[----:B------:R-:W-:-:S04]  /*10c0*/  ISETP.GE.AND P1, PT, R5, R12, PT ;  /* 0x0000000c0500720c */ /* 0x000fc80003f26270 */
[----:B------:R-:W-:Y:S01]  /*10d0*/  ISETP.GE.OR P1, PT, R7, R6, P1 ;  /* 0x000000060700720c */ /* 0x000fe20000f26670 */
[----:B------:R-:W-:-:S05]  /*10e0*/  IMAD.HI.U32 R6, R5, R2, RZ ;  /* 0x0000000205067227 */ /* 0x000fca00078e00ff */
[----:B------:R-:W-:-:S04]  /*10f0*/  SHF.R.U32.HI R6, RZ, R3, R6 ;  /* 0x00000003ff067219 */ /* 0x000fc80000011606 */
[----:B------:R-:W-:-:S03]  /*1100*/  SEL R6, R5, R6, !P0 ;  /* 0x0000000605067207 */ /* 0x000fc60004000000 */
[----:B------:R-:W-:Y:S01]  /*1110*/  @!P1 IMAD.HI.U32 R8, R7, R2, RZ ;  /* 0x0000000207089227 */ /* 0x000fe200078e00ff */
[----:B------:R-:W-:-:S04]  /*1120*/  IADD3 R2, PT, PT, -R6, RZ, RZ ;  /* 0x000000ff06027210 */ /* 0x000fc80007ffe1ff */
[----:B------:R-:W-:Y:S01]  /*1130*/  @!P1 SHF.R.U32.HI R8, RZ, R3, R8 ;  /* 0x00000003ff089219 */ /* 0x000fe20000011608 */
[----:B------:R-:W-:-:S03]  /*1140*/  IMAD R2, R9, R2, R5 ;  /* 0x0000000209027224 */ /* 0x000fc600078e0205 */
[----:B------:R-:W-:Y:S02]  /*1150*/  @!P1 SEL R3, R7, R8, !P0 ;  /* 0x0000000807039207 */ /* 0x000fe40004000000 */
[----:B------:R-:W-:-:S03]  /*1160*/  IADD3 R8, PT, PT, -R5, RZ, RZ ;  /* 0x000000ff05087210 */ /* 0x000fc60007ffe1ff */
[--C-:B------:R-:W-:Y:S02]  /*1170*/  @!P1 IMAD.IADD R6, R6, 0x1, -R3.reuse ;  /* 0x0000000106069824 */ /* 0x100fe400078e0a03 */
[----:B------:R-:W-:Y:S01]  /*1180*/  @!P1 IMAD R3, R2, R11, R3 ;  /* 0x0000000b02039224 */ /* 0x000fe200078e0203 */
[----:B------:R-:W-:Y:S01]  /*1190*/  IADD3 R2, PT, PT, -R7, RZ, RZ ;  /* 0x000000ff07027210 */ /* 0x000fe20007ffe1ff */
[----:B------:R-:W-:Y:S02]  /*11a0*/  @!P1 IMAD R5, R6, R9, R7 ;  /* 0x0000000906059224 */ /* 0x000fe400078e0207 */
[----:B------:R-:W-:Y:S02]  /*11b0*/  IMAD R8, R4, R8, R193 ;  /* 0x0000000804087224 */ /* 0x000fe400078e02c1 */
[----:B------:R-:W-:Y:S02]  /*11c0*/  @!P1 IMAD.MOV.U32 R7, RZ, RZ, R3 ;  /* 0x000000ffff079224 */ /* 0x000fe400078e0003 */
[----:B------:R-:W-:-:S02]  /*11d0*/  IMAD R2, R10, R2, R195 ;  /* 0x000000020a027224 */ /* 0x000fc400078e02c3 */
[----:B------:R-:W-:Y:S02]  /*11e0*/  IMAD R193, R5, R4, R8 ;  /* 0x0000000405c17224 */ /* 0x000fe400078e0208 */
[----:B------:R-:W-:Y:S02]  /*11f0*/  IMAD R195, R7, R10, R2 ;  /* 0x0000000a07c37224 */ /* 0x000fe400078e0202 */
.L_x_15:
[----:B------:R-:W1:Y:S01]  /*1200*/  LDCU UR4, c[0x0][0xb30] ;  /* 0x00016600ff0477ac */ /* 0x000e620008000800 */
[----:B------:R-:W2:Y:S08]  /*1210*/  S2UR UR37, SR_CgaCtaId ;  /* 0x00000000002579c3 */ /* 0x000eb00000008800 */
[----:B------:R-:W3:Y:S01]  /*1220*/  LDC R92, c[0x0][0xb24] ;  /* 0x0002c900ff5c7b82 */ /* 0x000ee20000000800 */
[----:B-1----:R-:W-:-:S09]  /*1230*/  UISETP.NE.AND UP1, UPT, UR4, 0x1, UPT ;  /* 0x000000010400788c */ /* 0x002fd2000bf25270 */
[----:B--2---:R-:W-:Y:S05]  /*1240*/  BRA.U UP1, `(.L_x_16) ;  /* 0x0000000101407547 */ /* 0x004fea000b800000 */
[----:B------:R-:W1:Y:S08]  /*1250*/  LDC.64 R4, c[0x0][0xb10] ;  /* 0x0002c400ff047b82 */ /* 0x000e700000000a00 */
[----:B------:R-:W2:Y:S08]  /*1260*/  LDC.64 R2, c[0x0][0xb18] ;  /* 0x0002c600ff027b82 */ /* 0x000eb00000000a00 */
[----:B------:R-:W4:Y:S08]  /*1270*/  LDC R6, c[0x0][0xb20] ;  /* 0x0002c800ff067b82 */ /* 0x000f300000000800 */
[----:B------:R-:W3:Y:S01]  /*1280*/  LDC R8, c[0x0][0xb0c] ;  /* 0x0002c300ff087b82 */ /* 0x000ee20000000800 */
[----:B-1----:R-:W-:-:S05]  /*1290*/  IMAD.HI.U32 R4, R195, R4, RZ ;  /* 0x00000004c3047227 */ /* 0x002fca00078e00ff */
[----:B------:R-:W-:Y:S01]  /*12a0*/  SHF.R.U32.HI R4, RZ, R5, R4 ;  /* 0x00000005ff047219 */ /* 0x000fe20000011604 */
[----:B--2---:R-:W-:Y:S01]  /*12b0*/  IMAD.HI.U32 R3, R193, R3, RZ ;  /* 0x00000003c1037227 */ /* 0x004fe200078e00ff */
[----:B------:R-:W-:-:S04]  /*12c0*/  ISETP.NE.AND P0, PT, R2, 0x1, PT ;  /* 0x000000010200780c */ /* 0x000fc80003f05270 */
[----:B----4-:R-:W-:-:S04]  /*12d0*/  SHF.R.U32.HI R6, RZ, R6, R3 ;  /* 0x00000006ff067219 */ /* 0x010fc80000011603 */
[----:B------:R-:W-:Y:S02]  /*12e0*/  SEL R3, R193, R6, !P0 ;  /* 0x00000006c1037207 */ /* 0x000fe40004000000 */
[----:B---3--:R-:W-:-:S04]  /*12f0*/  ISETP.NE.AND P1, PT, R8, 0x1, PT ;  /* 0x000000010800780c */ /* 0x008fc80003f25270 */
[----:B------:R-:W-:-:S05]  /*1300*/  SEL R4, R195, R4, !P1 ;  /* 0x00000004c3047207 */ /* 0x000fca0004800000 */
[----:B------:R-:W-:Y:S02]  /*1310*/  IMAD.IADD R5, R3, 0x1, -R4 ;  /* 0x0000000103057824 */ /* 0x000fe400078e0a04 */
[----:B------:R-:W-:Y:S02]  /*1320*/  IMAD.IADD R3, R4, 0x1, -R3 ;  /* 0x0000000104037824 */ /* 0x000fe400078e0a03 */
[----:B------:R-:W-:Y:S02]  /*1330*/  IMAD R195, R5, R8, R195 ;  /* 0x0000000805c37224 */ /* 0x000fe400078e02c3 */
[----:B------:R-:W-:Y:S02]  /*1340*/  IMAD R193, R3, R2, R193 ;  /* 0x0000000203c17224 */ /* 0x000fe400078e02c1 */
.L_x_16:
[----:B------:R-:W-:Y:S01]  /*1350*/  BAR.SYNC.DEFER_BLOCKING 0x0 ;  /* 0x0000000000007b1d */ /* 0x000fe20000010000 */
[----:B------:R-:W-:Y:S01]  /*1360*/  UISETP.NE.AND UP1, UPT, UR8, 0x2, UPT ;  /* 0x000000020800788c */ /* 0x000fe2000bf25270 */
[----:B------:R-:W-:Y:S02]  /*1370*/  ISETP.NE.OR P5, PT, R0, 0x2, !P5 ;  /* 0x000000020000780c */ /* 0x000fe40006fa5670 */
[----:B------:R-:W-:-:S06]  /*1380*/  LOP3.LUT R0, R205, 0x1f, RZ, 0xc0, !PT ;  /* 0x0000001fcd007812 */ /* 0x000fcc00078ec0ff */
[----:B------:R-:W-:Y:S05]  /*1390*/  BRA.U UP1, `(.L_x_17) ;  /* 0x0000001101c87547 */ /* 0x000fea000b800000 */
[----:B------:R-:W1:Y:S01]  /*13a0*/  LDCU UR15, c[0x0][0x38c] ;  /* 0x00007180ff0f77ac */ /* 0x000e620008000800 */
[----:B------:R-:W2:Y:S01]  /*13b0*/  LDC R9, c[0x0][0x370] ;  /* 0x0000dc00ff097b82 */ /* 0x000ea20000000800 */
[----:B------:R-:W-:Y:S01]  /*13c0*/  PLOP3.LUT P1, PT, PT, PT, UP2, 0x80, 0x8 ;  /* 0x000000000008781c */ /* 0x000fe20003f2f028 */
[----:B------:R-:W-:Y:S01]  /*13d0*/  IMAD.MOV.U32 R15, RZ, RZ, 0x1 ;  /* 0x00000001ff0f7424 */ /* 0x000fe200078e00ff */
[----:B------:R-:W-:Y:S01]  /*13e0*/  ISETP.EQ.OR P4, PT, R0, RZ, P5 ;  /* 0x000000ff0000720c */ /* 0x000fe20002f82670 */
[----:B------:R-:W-:Y:S01]  /*13f0*/  IMAD.MOV.U32 R14, RZ, RZ, RZ ;  /* 0x000000ffff0e7224 */ /* 0x000fe200078e00ff */
[----:B------:R-:W-:Y:S02]  /*1400*/  PLOP3.LUT P1, PT, P1, PT, PT, 0x8, 0x80 ;  /* 0x000000000080781c */ /* 0x000fe40000f2e170 */
[----:B------:R-:W-:Y:S01]  /*1410*/  CS2R R12, SRZ ;  /* 0x00000000000c7805 */ /* 0x000fe2000001ff00 */
[----:B------:R-:W-:Y:S01]  /*1420*/  IMAD.MOV.U32 R10, RZ, RZ, 0x1 ;  /* 0x00000001ff0a7424 */ /* 0x000fe200078e00ff */
[----:B------:R-:W4:Y:S01]  /*1430*/  LDC R8, c[0x0][0x374] ;  /* 0x0000dd00ff087b82 */ /* 0x000f220000000800 */
[----:B------:R-:W2:Y:S01]  /*1440*/  LDCU.64 UR24, c[0x0][0x348] ;  /* 0x00006900ff1877ac */ /* 0x000ea20008000a00 */
[----:B------:R-:W-:Y:S01]  /*1450*/  UMOV UR13, URZ ;  /* 0x000000ff000d7c82 */ /* 0x000fe20008000000 */
[----:B-1----:R-:W-:-:S04]  /*1460*/  UIADD3 UR5, UPT, UPT, UR15, 0x7f, URZ ;  /* 0x0000007f0f057890 */ /* 0x002fc8000fffe0ff */
[----:B------:R-:W-:-:S04]  /*1470*/  USHF.R.S32.HI UR4, URZ, 0x1f, UR5 ;  /* 0x0000001fff047899 */ /* 0x000fc80008011405 */
[----:B------:R-:W-:-:S04]  /*1480*/  ULEA.HI UR4, UR4, UR5, URZ, 0x7 ;  /* 0x0000000504047291 */ /* 0x000fc8000f8f38ff */
[----:B------:R-:W-:Y:S02]  /*1490*/  USHF.R.S32.HI UR22, URZ, 0x7, UR4 ;  /* 0x00000007ff167899 */ /* 0x000fe40008011404 */
[----:B------:R-:W-:Y:S02]  /*14a0*/  UIADD3 UR4, UPT, UPT, UR15, -0x1, URZ ;  /* 0xffffffff0f047890 */ /* 0x000fe4000fffe0ff */
[----:B------:R-:W-:Y:S02]  /*14b0*/  UISETP.LT.U32.AND UP0, UPT, UR22, 0x7, UPT ;  /* 0x000000071600788c */ /* 0x000fe4000bf01070 */
[----:B------:R-:W-:Y:S02]  /*14c0*/  UISETP.GE.U32.AND UP1, UPT, UR4, -0xff, UPT ;  /* 0xffffff010400788c */ /* 0x000fe4000bf26070 */
[----:B------:R-:W-:Y:S02]  /*14d0*/  USEL UR21, UR22, 0x7, UP0 ;  /* 0x0000000716157887 */ /* 0x000fe40008000000 */
[----:B------:R-:W-:-:S02]  /*14e0*/  UIADD3 UR15, UPT, UPT, UR15, 0xfe, URZ ;  /* 0x000000fe0f0f7890 */ /* 0x000fc4000fffe0ff */
[----:B------:R-:W-:Y:S02]  /*14f0*/  UIADD3 UR7, UPT, UPT, UR21, -0x1, URZ ;  /* 0xffffffff15077890 */ /* 0x000fe4000fffe0ff */
[----:B------:R-:W-:-:S03]  /*1500*/  UIADD3 UR14, UPT, UPT, UR22, -UR21, URZ ;  /* 0x80000015160e7290 */ /* 0x000fc6000fffe0ff */
[----:B------:R-:W-:-:S04]  /*1510*/  @UP1 UIADD3 UR7, UPT, UPT, UR21, URZ, URZ ;  /* 0x000000ff15071290 */ /* 0x000fc8000fffe0ff */
[----:B--2---:R-:W-:-:S12]  /*1520*/  UIADD3 UR7, UPT, UPT, UR7, 0x1, URZ ;  /* 0x0000000107077890 */ /* 0x004fd8000fffe0ff */
.L_x_35:
[----:B------:R-:W-:Y:S01]  /*1530*/  UISETP.NE.AND UP0, UPT, UR37, URZ, UPT ;  /* 0x000000ff2500728c */ /* 0x000fe2000bf05270 */
[----:B------:R-:W1:Y:S08]  /*1540*/  S2UR UR37, SR_CgaCtaId ;  /* 0x00000000002579c3 */ /* 0x000e700000008800 */
[----:B------:R-:W-:Y:S05]  /*1550*/  BRA.U UP0, `(.L_x_18) ;  /* 0x0000000100347547 */ /* 0x000fea000b800000 */
[----:B------:R-:W2:Y:S01]  /*1560*/  S2R R2, SR_CgaCtaId ;  /* 0x0000000000027919 */ /* 0x000ea20000008800 */
[----:B------:R-:W-:-:S04]  /*1570*/  MOV R3, 0x400 ;  /* 0x0000040000037802 */ /* 0x000fc80000000f00 */
[----:B--2---:R-:W-:Y:S02]  /*1580*/  LEA R3, R2, R3, 0x18 ;  /* 0x0000000302037211 */ /* 0x004fe400078ec0ff */
[----:B------:R-:W-:-:S03]  /*1590*/  SHF.L.U32 R2, R10, 0x1f, RZ ;  /* 0x0000001f0a027819 */ /* 0x000fc600000006ff */
[----:B------:R-:W-:-:S04]  /*15a0*/  IMAD R3, R12, 0x8, R3 ;  /* 0x000000080c037824 */ /* 0x000fc800078e0203 */
[----:B------:R-:W2:Y:S02]  /*15b0*/  SYNCS.PHASECHK.TRANS64.TRYWAIT P0, [R3+URZ+0x100], R2 ;  /* 0x00010002030075a7 */ /* 0x000ea400080011ff */
[----:B--2---:R-:W-:Y:S05]  /*15c0*/  @!P0 BRA `(.L_x_19) ;  /* 0x0000005c00e48947 */ /* 0x004fea0003800000 */
.L_x_97:
[----:B------:R-:W-:Y:S01]  /*15d0*/  VIADD R12, R12, 0x1 ;  /* 0x000000010c0c7836 */ /* 0x000fe20000000000 */
[----:B------:R2:W-:Y:S04]  /*15e0*/  SYNCS.ARRIVE.TRANS64.A1T0 RZ, [R3+URZ+0xf0], RZ ;  /* 0x0000f0ff03ff79a7 */ /* 0x0005e800081000ff */
[----:B------:R-:W-:-:S04]  /*15f0*/  ISETP.NE.AND P0, PT, R12, 0x2, PT ;  /* 0x000000020c00780c */ /* 0x000fc80003f05270 */
[----:B------:R-:W-:Y:S02]  /*1600*/  SEL R12, R12, RZ, P0 ;  /* 0x000000ff0c0c7207 */ /* 0x000fe40000000000 */
[----:B--2---:R-:W-:-:S04]  /*1610*/  SEL R3, RZ, 0x1, P0 ;  /* 0x00000001ff037807 */ /* 0x004fc80000000000 */
[----:B------:R-:W-:-:S07]  /*1620*/  LOP3.LUT R10, R10, R3, RZ, 0x3c, !PT ;  /* 0x000000030a0a7212 */ /* 0x000fce00078e3cff */
.L_x_18:
[----:B------:R-:W-:Y:S01]  /*1630*/  UMOV UR4, 0x400 ;  /* 0x0000040000047882 */ /* 0x000fe20000000000 */
[----:B------:R-:W-:Y:S01]  /*1640*/  SHF.L.U32 R2, R15, 0x1f, RZ ;  /* 0x0000001f0f027819 */ /* 0x000fe200000006ff */
[----:B-1----:R-:W-:Y:S01]  /*1650*/  ULEA UR4, UR37, UR4, 0x18 ;  /* 0x0000000425047291 */ /* 0x002fe2000f8ec0ff */
[----:B------:R-:W-:Y:S01]  /*1660*/  R2UR UR35, R195 ;  /* 0x00000000c32372ca */ /* 0x000fe200000e0000 */
[----:B------:R-:W-:Y:S01]  /*1670*/  UISETP.GE.U32.AND UP0, UPT, UR15, 0xff, UPT ;  /* 0x000000ff0f00788c */ /* 0x000fe2000bf06070 */
[----:B------:R-:W-:Y:S01]  /*1680*/  R2UR UR11, R193 ;  /* 0x00000000c10b72ca */ /* 0x000fe200000e0000 */
[----:B------:R-:W-:Y:S01]  /*1690*/  ULEA UR5, UR13, UR4, 0x3 ;  /* 0x000000040d057291 */ /* 0x000fe2000f8e18ff */
[----:B------:R-:W-:-:S08]  /*16a0*/  UMOV UR23, URZ ;  /* 0x000000ff00177c82 */ /* 0x000fd00008000000 */
[----:B------:R1:W2:Y:S01]  /*16b0*/  SYNCS.PHASECHK.TRANS64.TRYWAIT P0, [UR5+0x38], R2 ;  /* 0x00003802ff0075a7 */ /* 0x0002a20008001105 */
[----:B------:R-:W-:Y:S02]  /*16c0*/  USHF.L.U32 UR35, UR35, 0x7, URZ ;  /* 0x0000000723237899 */ /* 0x000fe400080006ff */
[----:B------:R-:W-:Y:S01]  /*16d0*/  UIMAD UR11, UR11, 0x50, URZ ;  /* 0x000000500b0b78a4 */ /* 0x000fe2000f8e02ff */
[----:B------:R-:W-:Y:S11]  /*16e0*/  BRA.U !UP0, `(.L_x_20) ;  /* 0x0000000108a87547 */ /* 0x000ff6000b800000 */
[----:B------:R-:W-:Y:S01]  /*16f0*/  UMOV UR16, URZ ;  /* 0x000000ff00107c82 */ /* 0x000fe20008000000 */
[----:B------:R-:W-:-:S05]  /*1700*/  UMOV UR6, UR13 ;  /* 0x0000000d00067c82 */ /* 0x000fca0008000000 */
.L_x_25:
[----:B--2---:R-:W-:Y:S01]  /*1710*/  @!P5 MOV R3, 0x6800 ;  /* 0x000068000003d802 */ /* 0x004fe20000000f00 */
[----:B-1----:R-:W-:Y:S01]  /*1720*/  ULEA UR33, UR6, UR4, 0x3 ;  /* 0x0000000406217291 */ /* 0x002fe2000f8e18ff */
[----:B--2---:R-:W-:Y:S11]  /*1730*/  @P0 BRA `(.L_x_21) ;  /* 0x00000000000c0947 */ /* 0x004ff60003800000 */
[----:B------:R-:W-:Y:S04]  /*1740*/  SHF.L.U32 R5, R15, 0x1f, RZ ;  /* 0x0000001f0f057819 */ /* 0x000fe800000006ff */
[----:B------:R-:W2:Y:S02]  /*1750*/  SYNCS.PHASECHK.TRANS64.TRYWAIT P0, [UR33+0x38], R5 ;  /* 0x00003805ff0075a7 */ /* 0x000ea40008001121 */
[----:B--2---:R-:W-:Y:S05]  /*1760*/  @!P0 BRA `(.L_x_22) ;  /* 0x0000005c00908947 */ /* 0x004fea0003800000 */
.L_x_21:
[----:B------:R2:W-:Y:S01]  /*1770*/  @!P5 SYNCS.ARRIVE.TRANS64 RZ, [UR33], R3 ;  /* 0x00000003ffffd9a7 */ /* 0x0005e20008000021 */
[----:B------:R-:W-:Y:S04]  /*1780*/  BSSY.RECONVERGENT B0, `(.L_x_23) ;  /* 0x0000003000007945 */ /* 0x000fe80003800200 */
[----:B------:R-:W-:Y:S05]  /*1790*/  @P4 BRA `(.L_x_24) ;  /* 0x0000000000044947 */ /* 0x000fea0003800000 */
[----:B------:R-:W-:Y:S05]  /*17a0*/  BPT.TRAP 0x1 ;  /* 0x000000040000795c */ /* 0x000fea0000300000 */
.L_x_24:
[----:B------:R-:W-:Y:S05]  /*17b0*/  BSYNC.RECONVERGENT B0 ;  /* 0x0000000000007941 */ /* 0x000fea0003800200 */
.L_x_23:
[----:B------:R-:W-:Y:S02]  /*17c0*/  UIADD3 UR13, UPT, UPT, UR6, 0x1, URZ ;  /* 0x00000001060d7890 */ /* 0x000fe4000fffe0ff */
[----:B------:R-:W-:Y:S02]  /*17d0*/  UIADD3 UR18, UP1, UPT, UR24, 0x80, URZ ;  /* 0x0000008018127890 */ /* 0x000fe4000ff3e0ff */
[----:B------:R-:W-:Y:S02]  /*17e0*/  UISETP.NE.AND UP0, UPT, UR13, 0x7, UPT ;  /* 0x000000070d00788c */ /* 0x000fe4000bf05270 */
[----:B------:R-:W-:Y:S02]  /*17f0*/  ULEA UR32, UR6, UR4, 0xe ;  /* 0x0000000406207291 */ /* 0x000fe4000f8e70ff */
[----:B------:R-:W-:Y:S02]  /*1800*/  USEL UR9, URZ, 0x1, UP0 ;  /* 0x00000001ff097887 */ /* 0x000fe40008000000 */
[----:B------:R-:W-:Y:S02]  /*1810*/  USEL UR13, UR13, URZ, UP0 ;  /* 0x000000ff0d0d7287 */ /* 0x000fe40008000000 */
[----:B------:R-:W-:Y:S02]  /*1820*/  USHF.L.U32 UR34, UR16, 0x7, URZ ;  /* 0x0000000710227899 */ /* 0x000fe400080006ff */
[----:B------:R-:W-:Y:S01]  /*1830*/  ULEA UR8, UR13, UR4, 0x3 ;  /* 0x000000040d087291 */ /* 0x000fe2000f8e18ff */
[----:B------:R-:W-:Y:S01]  /*1840*/  LOP3.LUT R15, R15, UR9, RZ, 0x3c, !PT ;  /* 0x000000090f0f7c12 */ /* 0x000fe2000f8e3cff */
[----:B------:R-:W-:Y:S02]  /*1850*/  UIADD3.X UR19, UPT, UPT, URZ, UR25, URZ, UP1, !UPT ;  /* 0x00000019ff137290 */ /* 0x000fe40008ffe4ff */
[----:B------:R-:W-:Y:S01]  /*1860*/  UIADD3 UR32, UPT, UPT, UR32, 0x5200, URZ ;  /* 0x0000520020207890 */ /* 0x000fe2000fffe0ff */
[----:B-1----:R-:W-:Y:S01]  /*1870*/  SHF.L.U32 R2, R15, 0x1f, RZ ;  /* 0x0000001f0f027819 */ /* 0x002fe200000006ff */
[----:B------:R-:W-:Y:S02]  /*1880*/  UIMAD UR5, UR6, 0x2800, UR4 ;  /* 0x00002800060578a4 */ /* 0x000fe4000f8e0204 */
[----:B------:R-:W-:Y:S01]  /*1890*/  UIADD3 UR26, UP0, UPT, UR24, 0x180, URZ ;  /* 0x00000180181a7890 */ /* 0x000fe2000ff1e0ff */
[----:B------:R1:W1:Y:S01]  /*18a0*/  SYNCS.PHASECHK.TRANS64.TRYWAIT P0, [UR8+0x38], R2 ;  /* 0x00003802ff0075a7 */ /* 0x0002620008001108 */
[----:B------:R-:W-:Y:S01]  /*18b0*/  UMOV UR28, 0x0 ;  /* 0x00000000001c7882 */ /* 0x000fe20000000000 */
[----:B------:R-:W-:Y:S01]  /*18c0*/  UMOV UR29, 0x10000000 ;  /* 0x10000000001d7882 */ /* 0x000fe20000000000 */
[----:B------:R-:W-:Y:S01]  /*18d0*/  UIADD3 UR8, UPT, UPT, UR5, 0x21200, URZ ;  /* 0x0002120005087890 */ /* 0x000fe2000fffe0ff */
[----:B------:R1:W-:Y:S01]  /*18e0*/  UTMALDG.3D [UR32], [UR18], desc[UR28] ;  /* 0x00001c20120075b4 */ /* 0x0003e20008011000 */
[----:B------:R-:W-:Y:S02]  /*18f0*/  UIADD3.X UR27, UPT, UPT, URZ, UR25, URZ, UP0, !UPT ;  /* 0x00000019ff1b7290 */ /* 0x000fe400087fe4ff */
[----:B------:R-:W-:Y:S01]  /*1900*/  UIADD3 UR16, UPT, UPT, UR16, 0x1, URZ ;  /* 0x0000000110107890 */ /* 0x000fe2000fffe0ff */
[----:B------:R-:W-:Y:S01]  /*1910*/  UMOV UR12, UR36 ;  /* 0x00000024000c7c82 */ /* 0x000fe20008000000 */
[----:B------:R-:W-:Y:S01]  /*1920*/  UMOV UR9, UR33 ;  /* 0x0000002100097c82 */ /* 0x000fe20008000000 */
[----:B------:R-:W-:Y:S01]  /*1930*/  UMOV UR10, UR34 ;  /* 0x00000022000a7c82 */ /* 0x000fe20008000000 */
[----:B------:R-:W-:Y:S03]  /*1940*/  UISETP.NE.AND UP0, UPT, UR16, UR7, UPT ;  /* 0x000000071000728c */ /* 0x000fe6000bf05270 */
[----:B------:R1:W-:Y:S01]  /*1950*/  UTMALDG.3D [UR8], [UR26], desc[UR28] ;  /* 0x00001c081a0075b4 */ /* 0x0003e20008011000 */
[----:B------:R-:W-:Y:S01]  /*1960*/  UMOV UR23, UR7 ;  /* 0x0000000700177c82 */ /* 0x000fe20008000000 */
[----:B------:R-:W-:Y:S04]  /*1970*/  UMOV UR6, UR13 ;  /* 0x0000000d00067c82 */ /* 0x000fe80008000000 */
[----:B------:R-:W-:Y:S05]  /*1980*/  BRA.U UP0, `(.L_x_25) ;  /* 0xfffffffd00607547 */ /* 0x000fea000b83ffff */
.L_x_20:
[----:B------:R-:W-:Y:S01]  /*1990*/  ULEA UR5, UR13, UR4, 0x3 ;  /* 0x000000040d057291 */ /* 0x000fe2000f8e18ff */
[----:B-1----:R-:W-:Y:S01]  /*19a0*/  SHF.L.U32 R2, R15, 0x1f, RZ ;  /* 0x0000001f0f027819 */ /* 0x002fe200000006ff */
[----:B------:R-:W-:Y:S01]  /*19b0*/  @!P1 SYNCS.ARRIVE.TRANS64.A1T0 RZ, [UR4+0x88], RZ ;  /* 0x000088ffffff99a7 */ /* 0x000fe20008100004 */
[----:B------:R-:W-:-:S06]  /*19c0*/  UISETP.GT.AND UP0, UPT, UR22, UR21, UPT ;  /* 0x000000151600728c */ /* 0x000fcc000bf04270 */
[----:B--2---:R1:W2:Y:S03]  /*19d0*/  SYNCS.PHASECHK.TRANS64.TRYWAIT P0, [UR5+0x38], R2 ;  /* 0x00003802ff0075a7 */ /* 0x0042a60008001105 */
[----:B------:R-:W-:Y:S05]  /*19e0*/  BRA.U !UP0, `(.L_x_26) ;  /* 0x0000000108ac7547 */ /* 0x000fea000b800000 */
[----:B------:R-:W-:Y:S01]  /*19f0*/  UIADD3 UR26, UPT, UPT, UR14, UR23, URZ ;  /* 0x000000170e1a7290 */ /* 0x000fe2000fffe0ff */
[----:B------:R-:W-:-:S11]  /*1a00*/  UMOV UR6, UR13 ;  /* 0x0000000d00067c82 */ /* 0x000fd60008000000 */
.L_x_31:
[----:B--2---:R-:W-:Y:S01]  /*1a10*/  @!P5 MOV R3, 0x6800 ;  /* 0x000068000003d802 */ /* 0x004fe20000000f00 */
[----:B-1----:R-:W-:Y:S01]  /*1a20*/  ULEA UR17, UR6, UR4, 0x3 ;  /* 0x0000000406117291 */ /* 0x002fe2000f8e18ff */
[----:B--2---:R-:W-:Y:S11]  /*1a30*/  @P0 BRA `(.L_x_27) ;  /* 0x00000000000c0947 */ /* 0x004ff60003800000 */
[----:B------:R-:W-:Y:S04]  /*1a40*/  SHF.L.U32 R5, R15, 0x1f, RZ ;  /* 0x0000001f0f057819 */ /* 0x000fe800000006ff */
[----:B------:R-:W2:Y:S02]  /*1a50*/  SYNCS.PHASECHK.TRANS64.TRYWAIT P0, [UR17+0x38], R5 ;  /* 0x00003805ff0075a7 */ /* 0x000ea40008001111 */
[----:B--2---:R-:W-:Y:S05]  /*1a60*/  @!P0 BRA `(.L_x_28) ;  /* 0x0000005800e88947 */ /* 0x004fea0003800000 */
.L_x_27:
[----:B------:R2:W-:Y:S01]  /*1a70*/  @!P5 SYNCS.ARRIVE.TRANS64 RZ, [UR17], R3 ;  /* 0x00000003ffffd9a7 */ /* 0x0005e20008000011 */
[----:B------:R-:W-:Y:S04]  /*1a80*/  BSSY.RECONVERGENT B0, `(.L_x_29) ;  /* 0x0000003000007945 */ /* 0x000fe80003800200 */
[----:B------:R-:W-:Y:S05]  /*1a90*/  @P4 BRA `(.L_x_30) ;  /* 0x0000000000044947 */ /* 0x000fea0003800000 */
[----:B------:R-:W-:Y:S05]  /*1aa0*/  BPT.TRAP 0x1 ;  /* 0x000000040000795c */ /* 0x000fea0000300000 */
.L_x_30:
[----:B------:R-:W-:Y:S05]  /*1ab0*/  BSYNC.RECONVERGENT B0 ;  /* 0x0000000000007941 */ /* 0x000fea0003800200 */
.L_x_29:
[----:B------:R-:W-:Y:S02]  /*1ac0*/  UIADD3 UR13, UPT, UPT, UR6, 0x1, URZ ;  /* 0x00000001060d7890 */ /* 0x000fe4000fffe0ff */
[----:B------:R-:W-:Y:S02]  /*1ad0*/  ULEA UR16, UR6, UR4, 0xe ;  /* 0x0000000406107291 */ /* 0x000fe4000f8e70ff */
[----:B------:R-:W-:Y:S02]  /*1ae0*/  UISETP.NE.AND UP0, UPT, UR13, 0x7, UPT ;  /* 0x000000070d00788c */ /* 0x000fe4000bf05270 */
[----:B------:R-:W-:Y:S02]  /*1af0*/  UIADD3 UR32, UP1, UPT, UR24, 0x80, URZ ;  /* 0x0000008018207890 */ /* 0x000fe4000ff3e0ff */
[----:B------:R-:W-:Y:S02]  /*1b00*/  USEL UR9, URZ, 0x1, UP0 ;  /* 0x00000001ff097887 */ /* 0x000fe40008000000 */
[----:B------:R-:W-:Y:S02]  /*1b10*/  USEL UR13, UR13, URZ, UP0 ;  /* 0x000000ff0d0d7287 */ /* 0x000fe40008000000 */
[----:B------:R-:W-:Y:S02]  /*1b20*/  USHF.L.U32 UR18, UR23, 0x7, URZ ;  /* 0x0000000717127899 */ /* 0x000fe400080006ff */
[----:B------:R-:W-:Y:S01]  /*1b30*/  ULEA UR8, UR13, UR4, 0x3 ;  /* 0x000000040d087291 */ /* 0x000fe2000f8e18ff */
[----:B------:R-:W-:Y:S01]  /*1b40*/  LOP3.LUT R15, R15, UR9, RZ, 0x3c, !PT ;  /* 0x000000090f0f7c12 */ /* 0x000fe2000f8e3cff */
[----:B------:R-:W-:Y:S02]  /*1b50*/  UIADD3 UR16, UPT, UPT, UR16, 0x5200, URZ ;  /* 0x0000520010107890 */ /* 0x000fe4000fffe0ff */
[----:B------:R-:W-:Y:S01]  /*1b60*/  UIADD3.X UR33, UPT, UPT, URZ, UR25, URZ, UP1, !UPT ;  /* 0x00000019ff217290 */ /* 0x000fe20008ffe4ff */
[----:B-1----:R-:W-:Y:S01]  /*1b70*/  SHF.L.U32 R2, R15, 0x1f, RZ ;  /* 0x0000001f0f027819 */ /* 0x002fe200000006ff */
[----:B------:R-:W-:Y:S02]  /*1b80*/  UIMAD UR5, UR6, 0x2800, UR4 ;  /* 0x00002800060578a4 */ /* 0x000fe4000f8e0204 */
[----:B------:R-:W-:Y:S01]  /*1b90*/  UIADD3 UR30, UP0, UPT, UR24, 0x180, URZ ;  /* 0x00000180181e7890 */ /* 0x000fe2000ff1e0ff */
[----:B------:R1:W1:Y:S01]  /*1ba0*/  SYNCS.PHASECHK.TRANS64.TRYWAIT P0, [UR8+0x38], R2 ;  /* 0x00003802ff0075a7 */ /* 0x0002620008001108 */
[----:B------:R-:W-:Y:S01]  /*1bb0*/  UIADD3 UR8, UPT, UPT, UR5, 0x21200, URZ ;  /* 0x0002120005087890 */ /* 0x000fe2000fffe0ff */
[----:B------:R-:W-:Y:S01]  /*1bc0*/  UMOV UR28, 0x0 ;  /* 0x00000000001c7882 */ /* 0x000fe20000000000 */
[----:B------:R-:W-:Y:S01]  /*1bd0*/  UMOV UR29, 0x10000000 ;  /* 0x10000000001d7882 */ /* 0x000fe20000000000 */
[----:B------:R-:W-:Y:S01]  /*1be0*/  UMOV UR19, UR35 ;  /* 0x0000002300137c82 */ /* 0x000fe20008000000 */
[----:B------:R-:W-:Y:S01]  /*1bf0*/  UMOV UR20, UR36 ;  /* 0x0000002400147c82 */ /* 0x000fe20008000000 */
[----:B------:R-:W-:Y:S01]  /*1c00*/  UIADD3.X UR31, UPT, UPT, URZ, UR25, URZ, UP0, !UPT ;  /* 0x00000019ff1f7290 */ /* 0x000fe200087fe4ff */
[----:B------:R1:W-:Y:S01]  /*1c10*/  UTMALDG.3D [UR16], [UR32], desc[UR28] ;  /* 0x00001c10200075b4 */ /* 0x0003e20008011000 */
[----:B------:R-:W-:Y:S01]  /*1c20*/  UIADD3 UR23, UPT, UPT, UR23, 0x1, URZ ;  /* 0x0000000117177890 */ /* 0x000fe2000fffe0ff */
[----:B------:R-:W-:Y:S01]  /*1c30*/  UMOV UR12, UR36 ;  /* 0x00000024000c7c82 */ /* 0x000fe20008000000 */
[----:B------:R-:W-:Y:S01]  /*1c40*/  UMOV UR9, UR17 ;  /* 0x0000001100097c82 */ /* 0x000fe20008000000 */
[----:B------:R-:W-:Y:S01]  /*1c50*/  UMOV UR10, UR18 ;  /* 0x00000012000a7c82 */ /* 0x000fe20008000000 */
[----:B------:R-:W-:Y:S03]  /*1c60*/  UISETP.NE.AND UP0, UPT, UR23, UR26, UPT ;  /* 0x0000001a1700728c */ /* 0x000fe6000bf05270 */
[----:B------:R1:W-:Y:S01]  /*1c70*/  UTMALDG.3D [UR8], [UR30], desc[UR28] ;  /* 0x00001c081e0075b4 */ /* 0x0003e20008011000 */
[----:B------:R-:W-:Y:S05]  /*1c80*/  UMOV UR6, UR13 ;  /* 0x0000000d00067c82 */ /* 0x000fea0008000000 */
[----:B------:R-:W-:Y:S05]  /*1c90*/  BRA.U UP0, `(.L_x_31) ;  /* 0xfffffffd005c7547 */ /* 0x000fea000b83ffff */
.L_x_26:
[C---:B-1----:R-:W-:Y:S01]  /*1ca0*/  LEA R2, R14.reuse, UR4, 0x3 ;  /* 0x000000040e027c11 */ /* 0x042fe2000f8e18ff */
[----:B------:R-:W-:Y:S01]  /*1cb0*/  NOP ;  /* 0x0000000000007918 */ /* 0x000fe20000000000 */
[----:B--2---:R-:W-:Y:S02]  /*1cc0*/  SHF.L.U32 R3, R13, 0x1f, RZ ;  /* 0x0000001f0d037819 */ /* 0x004fe400000006ff */
[----:B------:R-:W-:Y:S02]  /*1cd0*/  LEA R4, R14, UR4, 0x4 ;  /* 0x000000040e047c11 */ /* 0x000fe4000f8e20ff */
[----:B------:R-:W1:Y:S02]  /*1ce0*/  SYNCS.PHASECHK.TRANS64.TRYWAIT P0, [R2+URZ+0x90], R3 ;  /* 0x00009003020075a7 */ /* 0x000e6400080011ff */
[----:B-1----:R-:W-:Y:S05]  /*1cf0*/  @!P0 BRA `(.L_x_32) ;  /* 0x00000058005c8947 */ /* 0x002fea0003800000 */
.L_x_100:
[----:B------:R-:W2:Y:S01]  /*1d00*/  LDS.128 R4, [R4+0x120] ;  /* 0x0001200004047984 */ /* 0x000ea20000000c00 */
[----:B---3--:R-:W-:Y:S01]  /*1d10*/  ISETP.GE.AND P0, PT, R92, 0x1, PT ;  /* 0x000000015c00780c */ /* 0x008fe20003f06270 */
[----:B-1----:R-:W-:Y:S01]  /*1d20*/  VIADD R2, R2, 0xa0 ;  /* 0x000000a002027836 */ /* 0x002fe20000000000 */
[----:B------:R-:W-:Y:S01]  /*1d30*/  @!PT LDS RZ, [RZ] ;  /* 0x00000000fffff984 */ /* 0x000fe20000000800 */
[----:B------:R-:W-:Y:S01]  /*1d40*/  @!PT LDS RZ, [RZ] ;  /* 0x00000000fffff984 */ /* 0x000fe20000000800 */
[----:B------:R-:W-:Y:S01]  /*1d50*/  @!PT LDS RZ, [RZ] ;  /* 0x00000000fffff984 */ /* 0x000fe20000000800 */
[----:B------:R-:W-:Y:S01]  /*1d60*/  @!PT LDS RZ, [RZ] ;  /* 0x00000000fffff984 */ /* 0x000fe20000000800 */
[----:B------:R1:W-:Y:S06]  /*1d70*/  MEMBAR.ALL.CTA ;  /* 0x0000000000007992 */ /* 0x0003ec0000008000 */
[----:B-1----:R-:W1:Y:S01]  /*1d80*/  FENCE.VIEW.ASYNC.S ;  /* 0x00000000000073c6 */ /* 0x002e620000000000 */
[----:B------:R-:W-:-:S04]  /*1d90*/  PRMT R2, RZ, 0x654, R2 ;  /* 0x00000654ff027816 */ /* 0x000fc80000000002 */
[----:B-1----:R1:W-:Y:S01]  /*1da0*/  SYNCS.ARRIVE.TRANS64.RED.A1T0 RZ, [R2+URZ], RZ ;  /* 0x000000ff02ff79a7 */ /* 0x0023e200081004ff */
[----:B--2---:R-:W-:-:S13]  /*1db0*/  LOP3.LUT P2, RZ, R6, 0x1, RZ, 0xc0, !PT ;  /* 0x0000000106ff7812 */ /* 0x004fda000784c0ff */
[----:B------:R-:W-:Y:S01]  /*1dc0*/  @P2 SHF.R.U32.HI R3, RZ, 0x10, R5 ;  /* 0x00000010ff032819 */ /* 0x000fe20000011605 */
[----:B------:R-:W-:Y:S01]  /*1dd0*/  VOTEU.ANY UP0, P2 ;  /* 0x0000000000ff7886 */ /* 0x000fe20001000100 */
[----:B------:R-:W-:Y:S02]  /*1de0*/  @P2 MOV R11, R4 ;  /* 0x00000004000b2202 */ /* 0x000fe40000000f00 */
[----:B------:R-:W-:Y:S02]  /*1df0*/  @P2 R2UR.BROADCAST UR5, R3 ;  /* 0x00000000030522ca */ /* 0x000fe400008e0000 */
[----:B------:R-:W-:-:S11]  /*1e00*/  @P2 LOP3.LUT R0, R5, 0xffff, RZ, 0xc0, !PT ;  /* 0x0000ffff05002812 */ /* 0x000fd600078ec0ff */
[----:B------:R-:W-:Y:S01]  /*1e10*/  @UP0 UMOV UR36, UR5 ;  /* 0x0000000500240c82 */ /* 0x000fe20008000000 */
[----:B-1----:R-:W-:Y:S05]  /*1e20*/  @!P0 BRA `(.L_x_33) ;  /* 0x0000000000b88947 */ /* 0x002fea0003800000 */
[----:B------:R-:W4:Y:S01]  /*1e30*/  LDC.64 R4, c[0x0][0xb18] ;  /* 0x0002c600ff047b82 */ /* 0x000f220000000a00 */
[----:B------:R-:W-:-:S07]  /*1e40*/  ISETP.NE.AND P3, PT, R92, 0x1, PT ;  /* 0x000000015c00780c */ /* 0x000fce0003f65270 */
[----:B------:R-:W1:Y:S08]  /*1e50*/  LDC.64 R6, c[0x0][0xb10] ;  /* 0x0002c400ff067b82 */ /* 0x000e700000000a00 */
[----:B------:R-:W2:Y:S08]  /*1e60*/  LDC R16, c[0x0][0xb20] ;  /* 0x0002c800ff107b82 */ /* 0x000eb00000000800 */
[----:B------:R-:W3:Y:S01]  /*1e70*/  LDC R18, c[0x0][0xb0c] ;  /* 0x0002c300ff127b82 */ /* 0x000ee20000000800 */
[----:B----4-:R-:W-:Y:S01]  /*1e80*/  IMAD.HI.U32 R17, R8, R5, RZ ;  /* 0x0000000508117227 */ /* 0x010fe200078e00ff */
[----:B------:R-:W-:-:S03]  /*1e90*/  ISETP.NE.AND P0, PT, R4, 0x1, PT ;  /* 0x000000010400780c */ /* 0x000fc60003f05270 */
[----:B------:R-:W-:-:S03]  /*1ea0*/  IMAD.HI.U32 R5, R0, R5, RZ ;  /* 0x0000000500057227 */ /* 0x000fc600078e00ff */
[----:B------:R-:W4:Y:S01]  /*1eb0*/  LDC.64 R2, c[0x0][0xb28] ;  /* 0x0002ca00ff027b82 */ /* 0x000f220000000a00 */
[----:B-1----:R-:W-:-:S04]  /*1ec0*/  IMAD.HI.U32 R20, R9, R6, RZ ;  /* 0x0000000609147227 */ /* 0x002fc800078e00ff */
[----:B------:R-:W-:Y:S01]  /*1ed0*/  IMAD.HI.U32 R22, R11, R6, RZ ;  /* 0x000000060b167227 */ /* 0x000fe200078e00ff */
[----:B------:R-:W-:Y:S02]  /*1ee0*/  SHF.R.U32.HI R20, RZ, R7, R20 ;  /* 0x00000007ff147219 */ /* 0x000fe40000011614 */
[-C--:B--2---:R-:W-:Y:S02]  /*1ef0*/  SHF.R.U32.HI R17, RZ, R16.reuse, R17 ;  /* 0x00000010ff117219 */ /* 0x084fe40000011611 */
[----:B------:R-:W-:Y:S02]  /*1f00*/  SHF.R.U32.HI R5, RZ, R16, R5 ;  /* 0x00000010ff057219 */ /* 0x000fe40000011605 */
[----:B------:R-:W-:Y:S02]  /*1f10*/  SEL R17, R8, R17, !P0 ;  /* 0x0000001108117207 */ /* 0x000fe40004000000 */
[----:B------:R-:W-:Y:S02]  /*1f20*/  SHF.R.U32.HI R22, RZ, R7, R22 ;  /* 0x00000007ff167219 */ /* 0x000fe40000011616 */
[----:B---3--:R-:W-:-:S02]  /*1f30*/  ISETP.NE.AND P1, PT, R18, 0x1, PT ;  /* 0x000000011200780c */ /* 0x008fc40003f25270 */
[----:B------:R-:W-:Y:S02]  /*1f40*/  SEL R5, R0, R5, !P0 ;  /* 0x0000000500057207 */ /* 0x000fe40004000000 */
[----:B------:R-:W-:Y:S02]  /*1f50*/  SEL R19, R9, R20, !P1 ;  /* 0x0000001409137207 */ /* 0x000fe40004800000 */
[----:B------:R-:W-:Y:S01]  /*1f60*/  SEL R7, R11, R22, !P1 ;  /* 0x000000160b077207 */ /* 0x000fe20004800000 */
[----:B----4-:R-:W-:-:S04]  /*1f70*/  IMAD.HI.U32 R20, R17, R2, RZ ;  /* 0x0000000211147227 */ /* 0x010fc800078e00ff */
[----:B------:R-:W-:Y:S01]  /*1f80*/  IMAD.HI.U32 R6, R19, R2, RZ ;  /* 0x0000000213067227 */ /* 0x000fe200078e00ff */
[----:B------:R-:W-:-:S04]  /*1f90*/  @P3 SHF.R.U32.HI R17, RZ, R3, R20 ;  /* 0x00000003ff113219 */ /* 0x000fc80000011614 */
[----:B------:R-:W-:Y:S01]  /*1fa0*/  @P3 SHF.R.U32.HI R19, RZ, R3, R6 ;  /* 0x00000003ff133219 */ /* 0x000fe20000011606 */
[----:B------:R-:W-:-:S04]  /*1fb0*/  IMAD R17, R92, R17, RZ ;  /* 0x000000115c117224 */ /* 0x000fc800078e02ff */
[----:B------:R-:W-:Y:S01]  /*1fc0*/  IMAD R6, R92, R19, RZ ;  /* 0x000000135c067224 */ /* 0x000fe200078e02ff */
[C---:B------:R-:W-:Y:S02]  /*1fd0*/  ISETP.GE.AND P0, PT, R5.reuse, R17, PT ;  /* 0x000000110500720c */ /* 0x040fe40003f06270 */
[----:B------:R-:W-:Y:S02]  /*1fe0*/  IADD3 R17, PT, PT, -R5, RZ, RZ ;  /* 0x000000ff05117210 */ /* 0x000fe40007ffe1ff */
[----:B------:R-:W-:Y:S01]  /*1ff0*/  ISETP.GE.OR P0, PT, R7, R6, P0 ;  /* 0x000000060700720c */ /* 0x000fe20000706670 */
[----:B------:R-:W-:-:S04]  /*2000*/  IMAD.HI.U32 R6, R5, R2, RZ ;  /* 0x0000000205067227 */ /* 0x000fc800078e00ff */
[----:B------:R-:W-:Y:S01]  /*2010*/  IMAD R0, R4, R17, R0 ;  /* 0x0000001104007224 */ /* 0x000fe200078e0200 */
[----:B------:R-:W-:-:S04]  /*2020*/  SHF.R.U32.HI R6, RZ, R3, R6 ;  /* 0x00000003ff067219 */ /* 0x000fc80000011606 */
[----:B------:R-:W-:-:S03]  /*2030*/  SEL R6, R5, R6, !P3 ;  /* 0x0000000605067207 */ /* 0x000fc60005800000 */
[----:B------:R-:W-:-:S04]  /*2040*/  @!P0 IMAD.HI.U32 R16, R7, R2, RZ ;  /* 0x0000000207108227 */ /* 0x000fc800078e00ff */
[----:B------:R-:W-:Y:S01]  /*2050*/  IMAD.MOV R2, RZ, RZ, -R6 ;  /* 0x000000ffff027224 */ /* 0x000fe200078e0a06 */
[----:B------:R-:W-:-:S03]  /*2060*/  @!P0 SHF.R.U32.HI R16, RZ, R3, R16 ;  /* 0x00000003ff108219 */ /* 0x000fc60000011610 */
[----:B------:R-:W-:Y:S01]  /*2070*/  IMAD R2, R92, R2, R5 ;  /* 0x000000025c027224 */ /* 0x000fe200078e0205 */
[----:B------:R-:W-:-:S05]  /*2080*/  @!P0 SEL R3, R7, R16, !P3 ;  /* 0x0000001007038207 */ /* 0x000fca0005800000 */
[--C-:B------:R-:W-:Y:S02]  /*2090*/  @!P0 IMAD.IADD R6, R6, 0x1, -R3.reuse ;  /* 0x0000000106068824 */ /* 0x100fe400078e0a03 */
[----:B------:R-:W-:Y:S01]  /*20a0*/  @!P0 IMAD R3, R2, R19, R3 ;  /* 0x0000001302038224 */ /* 0x000fe200078e0203 */
[----:B------:R-:W-:Y:S01]  /*20b0*/  IADD3 R2, PT, PT, -R7, RZ, RZ ;  /* 0x000000ff07027210 */ /* 0x000fe20007ffe1ff */
[----:B------:R-:W-:Y:S02]  /*20c0*/  @!P0 IMAD R5, R92, R6, R7 ;  /* 0x000000065c058224 */ /* 0x000fe400078e0207 */
[----:B------:R-:W-:Y:S02]  /*20d0*/  @!P0 IMAD.MOV.U32 R7, RZ, RZ, R3 ;  /* 0x000000ffff078224 */ /* 0x000fe400078e0003 */
[----:B------:R-:W-:Y:S02]  /*20e0*/  IMAD R2, R18, R2, R11 ;  /* 0x0000000212027224 */ /* 0x000fe400078e020b */
[----:B------:R-:W-:-:S02]  /*20f0*/  IMAD R0, R5, R4, R0 ;  /* 0x0000000405007224 */ /* 0x000fc400078e0200 */
[----:B------:R-:W-:Y:S02]  /*2100*/  IMAD R11, R7, R18, R2 ;  /* 0x00000012070b7224 */ /* 0x000fe400078e0202 */
.L_x_33:
[----:B------:R-:W1:Y:S02]  /*2110*/  LDCU UR5, c[0x0][0xb30] ;  /* 0x00016600ff0577ac */ /* 0x000e640008000800 */
[----:B-1----:R-:W-:-:S09]  /*2120*/  UISETP.NE.AND UP0, UPT, UR5, 0x1, UPT ;  /* 0x000000010500788c */ /* 0x002fd2000bf05270 */
[----:B------:R-:W-:Y:S05]  /*2130*/  BRA.U UP0, `(.L_x_34) ;  /* 0x0000000100407547 */ /* 0x000fea000b800000 */
[----:B------:R-:W1:Y:S08]  /*2140*/  LDC.64 R4, c[0x0][0xb10] ;  /* 0x0002c400ff047b82 */ /* 0x000e700000000a00 */
[----:B------:R-:W2:Y:S08]  /*2150*/  LDC.64 R2, c[0x0][0xb18] ;  /* 0x0002c600ff027b82 */ /* 0x000eb00000000a00 */
[----:B------:R-:W3:Y:S08]  /*2160*/  LDC R6, c[0x0][0xb20] ;  /* 0x0002c800ff067b82 */ /* 0x000ef00000000800 */
[----:B------:R-:W4:Y:S01]  /*2170*/  LDC R16, c[0x0][0xb0c] ;  /* 0x0002c300ff107b82 */ /* 0x000f220000000800 */
[----:B-1----:R-:W-:-:S05]  /*2180*/  IMAD.HI.U32 R4, R11, R4, RZ ;  /* 0x000000040b047227 */ /* 0x002fca00078e00ff */
[----:B------:R-:W-:Y:S01]  /*2190*/  SHF.R.U32.HI R4, RZ, R5, R4 ;  /* 0x00000005ff047219 */ /* 0x000fe20000011604 */
[----:B--2---:R-:W-:Y:S01]  /*21a0*/  IMAD.HI.U32 R3, R0, R3, RZ ;  /* 0x0000000300037227 */ /* 0x004fe200078e00ff */
[----:B------:R-:W-:-:S04]  /*21b0*/  ISETP.NE.AND P0, PT, R2, 0x1, PT ;  /* 0x000000010200780c */ /* 0x000fc80003f05270 */
[----:B---3--:R-:W-:-:S04]  /*21c0*/  SHF.R.U32.HI R3, RZ, R6, R3 ;  /* 0x00000006ff037219 */ /* 0x008fc80000011603 */
[----:B------:R-:W-:Y:S02]  /*21d0*/  SEL R3, R0, R3, !P0 ;  /* 0x0000000300037207 */ /* 0x000fe40004000000 */
[----:B----4-:R-:W-:-:S04]  /*21e0*/  ISETP.NE.AND P1, PT, R16, 0x1, PT ;  /* 0x000000011000780c */ /* 0x010fc80003f25270 */
[----:B------:R-:W-:-:S05]  /*21f0*/  SEL R4, R11, R4, !P1 ;  /* 0x000000040b047207 */ /* 0x000fca0004800000 */
[----:B------:R-:W-:Y:S02]  /*2200*/  IMAD.IADD R5, R3, 0x1, -R4 ;  /* 0x0000000103057824 */ /* 0x000fe400078e0a04 */
[----:B------:R-:W-:Y:S02]  /*2210*/  IMAD.IADD R3, R4, 0x1, -R3 ;  /* 0x0000000104037824 */ /* 0x000fe400078e0a03 */
[----:B------:R-:W-:Y:S02]  /*2220*/  IMAD R11, R5, R16, R11 ;  /* 0x00000010050b7224 */ /* 0x000fe400078e020b */
[----:B------:R-:W-:-:S07]  /*2230*/  IMAD R0, R3, R2, R0 ;  /* 0x0000000203007224 */ /* 0x000fce00078e0200 */
.L_x_34:
[----:B------:R-:W-:Y:S01]  /*2240*/  VIADD R14, R14, 0x1 ;  /* 0x000000010e0e7836 */ /* 0x000fe20000000000 */
[----:B------:R-:W-:Y:S01]  /*2250*/  PLOP3.LUT P1, PT, PT, PT, PT, 0x80, 0x8 ;  /* 0x000000000008781c */ /* 0x000fe20003f2f070 */
[----:B------:R-:W-:Y:S02]  /*2260*/  IMAD.IADD R195, R11, 0x1, R192 ;  /* 0x000000010bc37824 */ /* 0x000fe400078e02c0 */
[----:B------:R-:W-:Y:S01]  /*2270*/  IMAD.IADD R193, R0, 0x1, R177 ;  /* 0x0000000100c17824 */ /* 0x000fe200078e02b1 */
[----:B------:R-:W-:-:S04]  /*2280*/  ISETP.NE.AND P0, PT, R14, 0x2, PT ;  /* 0x000000020e00780c */ /* 0x000fc80003f05270 */
[----:B------:R-:W-:Y:S02]  /*2290*/  SEL R2, RZ, 0x1, P0 ;  /* 0x00000001ff027807 */ /* 0x000fe40000000000 */
[----:B------:R-:W-:Y:S02]  /*22a0*/  SEL R14, R14, RZ, P0 ;  /* 0x000000ff0e0e7207 */ /* 0x000fe40000000000 */
[----:B------:R-:W-:Y:S01]  /*22b0*/  LOP3.LUT R13, R13, R2, RZ, 0x3c, !PT ;  /* 0x000000020d0d7212 */ /* 0x000fe200078e3cff */
[----:B------:R-:W-:Y:S06]  /*22c0*/  @P2 BRA `(.L_x_35) ;  /* 0xfffffff000982947 */ /* 0x000fec000383ffff */
[----:B------:R-:W-:Y:S01]  /*22d0*/  UIADD3 UR4, UPT, UPT, UR4, 0x38, URZ ;  /* 0x0000003804047890 */ /* 0x000fe2000fffe0ff */
[----:B------:R-:W-:-:S03]  /*22e0*/  SHF.L.U32 R3, R15, 0x1f, RZ ;  /* 0x0000001f0f037819 */ /* 0x000fc600000006ff */
[----:B------:R-:W-:-:S09]  /*22f0*/  ULEA UR5, UR13, UR4, 0x3 ;  /* 0x000000040d057291 */ /* 0x000fd2000f8e18ff */
[----:B------:R-:W1:Y:S02]  /*2300*/  SYNCS.PHASECHK.TRANS64.TRYWAIT P0, [UR5], R3 ;  /* 0x00000003ff0075a7 */ /* 0x000e640008001105 */
[----:B-1----:R-:W-:Y:S05]  /*2310*/  @!P0 BRA `(.L_x_36) ;  /* 0x0000005000e88947 */ /* 0x002fea0003800000 */
.L_x_102:
[----:B------:R-:W-:-:S04]  /*2320*/  UIADD3 UR6, UPT, UPT, UR13, 0x1, URZ ;  /* 0x000000010d067890 */ /* 0x000fc8000fffe0ff */
[----:B------:R-:W-:-:S04]  /*2330*/  UISETP.NE.AND UP0, UPT, UR6, 0x7, UPT ;  /* 0x000000070600788c */ /* 0x000fc8000bf05270 */
[----:B------:R-:W-:Y:S02]  /*2340*/  USEL UR7, URZ, 0x1, UP0 ;  /* 0x00000001ff077887 */ /* 0x000fe40008000000 */
[----:B------:R-:W-:-:S04]  /*2350*/  USEL UR6, UR6, URZ, UP0 ;  /* 0x000000ff06067287 */ /* 0x000fc80008000000 */
[----:B------:R-:W-:Y:S01]  /*2360*/  ULEA UR5, UR6, UR4, 0x3 ;  /* 0x0000000406057291 */ /* 0x000fe2000f8e18ff */
[----:B------:R-:W-:-:S04]  /*2370*/  LOP3.LUT R2, R15, UR7, RZ, 0x3c, !PT ;  /* 0x000000070f027c12 */ /* 0x000fc8000f8e3cff */
[----:B-1----:R-:W-:-:S04]  /*2380*/  SHF.L.U32 R3, R2, 0x1f, RZ ;  /* 0x0000001f02037819 */ /* 0x002fc800000006ff */
[----:B------:R-:W1:Y:S02]  /*2390*/  SYNCS.PHASECHK.TRANS64.TRYWAIT P0, [UR5], R3 ;  /* 0x00000003ff0075a7 */ /* 0x000e640008001105 */
[----:B-1----:R-:W-:Y:S05]  /*23a0*/  @!P0 BRA `(.L_x_37) ;  /* 0x0000005000dc8947 */ /* 0x002fea0003800000 */
.L_x_104:
        /* <DEDUP_REMOVED lines=9> */
.L_x_106:
        /* <DEDUP_REMOVED lines=9> */
.L_x_108:
        /* <DEDUP_REMOVED lines=9> */
.L_x_110:
        /* <DEDUP_REMOVED lines=9> */
.L_x_112:
[----:B------:R-:W-:-:S04]  /*25f0*/  UIADD3 UR6, UPT, UPT, UR6, 0x1, URZ ;  /* 0x0000000106067890 */ /* 0x000fc8000fffe0ff */
[----:B------:R-:W-:-:S04]  /*2600*/  UISETP.NE.AND UP0, UPT, UR6, 0x7, UPT ;  /* 0x000000070600788c */ /* 0x000fc8000bf05270 */
[----:B------:R-:W-:Y:S02]  /*2610*/  USEL UR5, URZ, 0x1, UP0 ;  /* 0x00000001ff057887 */ /* 0x000fe40008000000 */
[----:B------:R-:W-:-:S04]  /*2620*/  USEL UR6, UR6, URZ, UP0 ;  /* 0x000000ff06067287 */ /* 0x000fc80008000000 */
[----:B------:R-:W-:Y:S01]  /*2630*/  ULEA UR6, UR6, UR4, 0x3 ;  /* 0x0000000406067291 */ /* 0x000fe2000f8e18ff */
[----:B-1----:R-:W-:-:S04]  /*2640*/  LOP3.LUT R3, R2, UR5, RZ, 0x3c, !PT ;  /* 0x0000000502037c12 */ /* 0x002fc8000f8e3cff */
[----:B------:R-:W-:Y:S01]  /*2650*/  SHF.L.U32 R3, R3, 0x1f, RZ ;  /* 0x0000001f03037819 */ /* 0x000fe200000006ff */
[----:B------:R-:W-:-:S07]  /*2660*/  IMAD.U32 R0, RZ, RZ, UR6 ;  /* 0x00000006ff007e24 */ /* 0x000fce000f8e00ff */
.L_x_42:
[----:B-1----:R1:W2:Y:S02]  /*2670*/  SYNCS.PHASECHK.TRANS64.TRYWAIT P0, [R0+URZ], R3 ;  /* 0x00000003000075a7 */ /* 0x0022a400080011ff */
[----:B--2---:R-:W-:Y:S05]  /*2680*/  @!P0 NANOSLEEP.SYNCS 0x989680 ;  /* 0x009896800000895d */ /* 0x004fea0003900000 */
[----:B------:R-:W2:Y:S02]  /*2690*/  @!P0 SYNCS.PHASECHK.TRANS64 P0, [R0+URZ], R3 ;  /* 0x00000003000085a7 */ /* 0x000ea400080010ff */
[----:B--2---:R-:W-:Y:S05]  /*26a0*/  @P0 EXIT ;  /* 0x000000000000094d */ /* 0x004fea0003800000 */
[----:B------:R-:W-:Y:S05]  /*26b0*/  BRA `(.L_x_42) ;  /* 0xfffffffc00ec7947 */ /* 0x000fea000383ffff */
.L_x_17:
[----:B------:R-:W-:-:S04]  /*26c0*/  UISETP.NE.AND UP1, UPT, UR37, URZ, UPT ;  /* 0x000000ff2500728c */ /* 0x000fc8000bf25270 */
[----:B------:R-:W-:-:S09]  /*26d0*/  UISETP.NE.OR UP1, UPT, UR8, 0x1, UP1 ;  /* 0x000000010800788c */ /* 0x000fd20008f25670 */
[----:B------:R-:W-:Y:S05]  /*26e0*/  BRA.U UP1, `(.L_x_43) ;  /* 0x0000000501487547 */ /* 0x000fea000b800000 */
[----:B------:R-:W-:Y:S01]  /*26f0*/  ISETP.NE.AND P2, PT, R0, RZ, PT ;  /* 0x000000ff0000720c */ /* 0x000fe20003f45270 */
[----:B------:R-:W-:Y:S01]  /*2700*/  IMAD.MOV.U32 R12, RZ, RZ, 0x1 ;  /* 0x00000001ff0c7424 */ /* 0x000fe200078e00ff */
[----:B------:R-:W-:Y:S02]  /*2710*/  CS2R R10, SRZ ;  /* 0x00000000000a7805 */ /* 0x000fe4000001ff00 */
[----:B------:R-:W-:Y:S01]  /*2720*/  CS2R R8, SRZ ;  /* 0x0000000000087805 */ /* 0x000fe2000001ff00 */
[----:B------:R-:W-:Y:S01]  /*2730*/  UMOV UR4, 0x400 ;  /* 0x0000040000047882 */ /* 0x000fe20000000000 */
[----:B------:R-:W-:Y:S01]  /*2740*/  UMOV UR6, URZ ;  /* 0x000000ff00067c82 */ /* 0x000fe20008000000 */
[----:B------:R-:W-:-:S12]  /*2750*/  ULEA UR37, UR37, UR4, 0x18 ;  /* 0x0000000425257291 */ /* 0x000fd8000f8ec0ff */
.L_x_47:
[----:B------:R-:W-:Y:S02]  /*2760*/  LEA R2, R8, UR37, 0x3 ;  /* 0x0000002508027c11 */ /* 0x000fe4000f8e18ff */
[----:B------:R-:W-:-:S03]  /*2770*/  SHF.L.U32 R5, R9, 0x1f, RZ ;  /* 0x0000001f09057819 */ /* 0x000fc600000006ff */
[----:B------:R-:W-:Y:S01]  /*2780*/  VIADD R4, R2, 0x100 ;  /* 0x0000010002047836 */ /* 0x000fe20000000000 */
[----:B------:R-:W1:Y:S02]  /*2790*/  SYNCS.PHASECHK.TRANS64.TRYWAIT P0, [R2+URZ+0xf0], R5 ;  /* 0x0000f005020075a7 */ /* 0x000e6400080011ff */
[----:B-1----:R-:W-:Y:S05]  /*27a0*/  @!P0 BRA `(.L_x_44) ;  /* 0x0000005000548947 */ /* 0x002fea0003800000 */
.L_x_113:
[----:B------:R-:W-:Y:S01]  /*27b0*/  ULEA UR5, UR6, UR37, 0x3 ;  /* 0x0000002506057291 */ /* 0x000fe2000f8e18ff */
[----:B------:R-:W-:Y:S02]  /*27c0*/  PRMT R4, RZ, 0x654, R4 ;  /* 0x00000654ff047816 */ /* 0x000fe40000000004 */
[----:B-1----:R-:W-:Y:S01]  /*27d0*/  SHF.L.U32 R5, R12, 0x1f, RZ ;  /* 0x0000001f0c057819 */ /* 0x002fe200000006ff */
[----:B------:R-:W-:Y:S01]  /*27e0*/  UIADD3 UR4, UPT, UPT, UR5, 0x90, URZ ;  /* 0x0000009005047890 */ /* 0x000fe2000fffe0ff */
[----:B------:R1:W-:Y:S05]  /*27f0*/  SYNCS.ARRIVE.TRANS64.RED.A1T0 RZ, [R4+URZ], RZ ;  /* 0x000000ff04ff79a7 */ /* 0x0003ea00081004ff */
[----:B------:R-:W-:Y:S01]  /*2800*/  IMAD.U32 R7, RZ, RZ, UR4 ;  /* 0x00000004ff077e24 */ /* 0x000fe2000f8e00ff */
[----:B------:R-:W2:Y:S04]  /*2810*/  SYNCS.PHASECHK.TRANS64.TRYWAIT P0, [UR5+0xa0], R5 ;  /* 0x0000a005ff0075a7 */ /* 0x000ea80008001105 */
[----:B------:R-:W-:Y:S01]  /*2820*/  PRMT R6, R0, 0x654, R7 ;  /* 0x0000065400067816 */ /* 0x000fe20000000007 */
[----:B-1----:R-:W-:Y:S01]  /*2830*/  @!P2 IMAD.MOV.U32 R4, RZ, RZ, 0x10 ;  /* 0x00000010ff04a424 */ /* 0x002fe200078e00ff */
[----:B--2---:R-:W-:Y:S06]  /*2840*/  @!P0 BRA `(.L_x_45) ;  /* 0x0000005000408947 */ /* 0x004fec0003800000 */
.L_x_115:
[----:B------:R-:W-:Y:S01]  /*2850*/  ULEA UR4, UR6, UR37, 0x4 ;  /* 0x0000002506047291 */ /* 0x000fe2000f8e20ff */
[----:B------:R-:W-:Y:S01]  /*2860*/  SEL R3, R6, R3, !P2 ;  /* 0x0000000306037207 */ /* 0x000fe20005000000 */
[----:B------:R-:W-:Y:S01]  /*2870*/  UIADD3 UR5, UPT, UPT, UR5, 0x90, URZ ;  /* 0x0000009005057890 */ /* 0x000fe2000fffe0ff */
[----:B-1----:R-:W-:Y:S01]  /*2880*/  LEA R2, R11, UR37, 0x3 ;  /* 0x000000250b027c11 */ /* 0x002fe2000f8e18ff */
[----:B------:R-:W-:Y:S01]  /*2890*/  UIADD3 UR4, UPT, UPT, UR4, 0x120, URZ ;  /* 0x0000012004047890 */ /* 0x000fe2000fffe0ff */
[----:B------:R-:W-:Y:S01]  /*28a0*/  SHF.L.U32 R5, R10, 0x1f, RZ ;  /* 0x0000001f0a057819 */ /* 0x000fe200000006ff */
[----:B------:R1:W-:Y:S01]  /*28b0*/  @!P2 SYNCS.ARRIVE.TRANS64.RED RZ, [R3+URZ], R4 ;  /* 0x0000000403ffa9a7 */ /* 0x0003e200080004ff */
[----:B------:R-:W-:Y:S01]  /*28c0*/  UIADD3 UR6, UPT, UPT, UR6, 0x1, URZ ;  /* 0x0000000106067890 */ /* 0x000fe2000fffe0ff */
[----:B------:R-:W-:-:S03]  /*28d0*/  VIADD R8, R8, 0x1 ;  /* 0x0000000108087836 */ /* 0x000fc60000000000 */
[----:B------:R-:W-:Y:S02]  /*28e0*/  UISETP.NE.AND UP0, UPT, UR6, 0x2, UPT ;  /* 0x000000020600788c */ /* 0x000fe4000bf05270 */
[----:B------:R-:W-:Y:S06]  /*28f0*/  UGETNEXTWORKID.BROADCAST [UR4], [UR5] ;  /* 0x00000000040073ca */ /* 0x000fec0008000100 */
[----:B------:R-:W-:Y:S01]  /*2900*/  USEL UR4, URZ, 0x1, UP0 ;  /* 0x00000001ff047887 */ /* 0x000fe20008000000 */
[----:B------:R-:W-:Y:S01]  /*2910*/  ISETP.NE.AND P0, PT, R8, 0x2, PT ;  /* 0x000000020800780c */ /* 0x000fe20003f05270 */
[----:B------:R-:W-:Y:S01]  /*2920*/  USEL UR6, UR6, URZ, UP0 ;  /* 0x000000ff06067287 */ /* 0x000fe20008000000 */
[----:B------:R-:W2:Y:S03]  /*2930*/  SYNCS.PHASECHK.TRANS64.TRYWAIT P1, [R2+URZ+0x90], R5 ;  /* 0x00009005020075a7 */ /* 0x000ea600080211ff */
[----:B------:R-:W-:Y:S01]  /*2940*/  LOP3.LUT R12, R12, UR4, RZ, 0x3c, !PT ;  /* 0x000000040c0c7c12 */ /* 0x000fe2000f8e3cff */
[----:B-12---:R-:W-:Y:S07]  /*2950*/  @!P1 BRA `(.L_x_46) ;  /* 0x0000005000149947 */ /* 0x006fee0003800000 */
.L_x_116:
[C---:B------:R-:W-:Y:S01]  /*2960*/  LEA R4, R11.reuse, UR37, 0x4 ;  /* 0x000000250b047c11 */ /* 0x040fe2000f8e20ff */
[----:B-1----:R-:W-:Y:S01]  /*2970*/  VIADD R2, R2, 0xa0 ;  /* 0x000000a002027836 */ /* 0x002fe20000000000 */
[----:B------:R-:W-:Y:S01]  /*2980*/  SEL R8, R8, RZ, P0 ;  /* 0x000000ff08087207 */ /* 0x000fe20000000000 */
[----:B------:R-:W-:-:S03]  /*2990*/  VIADD R11, R11, 0x1 ;  /* 0x000000010b0b7836 */ /* 0x000fc60000000000 */
[----:B------:R-:W1:Y:S01]  /*29a0*/  LDS.128 R4, [R4+0x120] ;  /* 0x0001200004047984 */ /* 0x000e620000000c00 */
[----:B------:R-:W-:Y:S02]  /*29b0*/  PRMT R2, RZ, 0x654, R2 ;  /* 0x00000654ff027816 */ /* 0x000fe40000000002 */
[C---:B------:R-:W-:Y:S01]  /*29c0*/  ISETP.NE.AND P1, PT, R11.reuse, 0x2, PT ;  /* 0x000000020b00780c */ /* 0x040fe20003f25270 */
[----:B------:R-:W-:Y:S01]  /*29d0*/  @!PT LDS RZ, [RZ] ;  /* 0x00000000fffff984 */ /* 0x000fe20000000800 */
[----:B------:R-:W-:Y:S01]  /*29e0*/  @!PT LDS RZ, [RZ] ;  /* 0x00000000fffff984 */ /* 0x000fe20000000800 */
[----:B------:R-:W-:Y:S01]  /*29f0*/  @!PT LDS RZ, [RZ] ;  /* 0x00000000fffff984 */ /* 0x000fe20000000800 */
[----:B------:R-:W-:Y:S01]  /*2a00*/  @!PT LDS RZ, [RZ] ;  /* 0x00000000fffff984 */ /* 0x000fe20000000800 */
[----:B------:R2:W-:Y:S06]  /*2a10*/  MEMBAR.ALL.CTA ;  /* 0x0000000000007992 */ /* 0x0005ec0000008000 */
[----:B--2---:R-:W2:Y:S01]  /*2a20*/  FENCE.VIEW.ASYNC.S ;  /* 0x00000000000073c6 */ /* 0x004ea20000000000 */
[----:B------:R-:W-:Y:S01]  /*2a30*/  SEL R11, R11, RZ, P1 ;  /* 0x000000ff0b0b7207 */ /* 0x000fe20000800000 */
[----:B--2---:R2:W-:Y:S01]  /*2a40*/  SYNCS.ARRIVE.TRANS64.RED.A1T0 RZ, [R2+URZ], RZ ;  /* 0x000000ff02ff79a7 */ /* 0x0045e200081004ff */
[----:B-1----:R-:W-:-:S02]  /*2a50*/  LOP3.LUT P3, RZ, R6, 0x1, RZ, 0xc0, !PT ;  /* 0x0000000106ff7812 */ /* 0x002fc4000786c0ff */
[----:B------:R-:W-:-:S04]  /*2a60*/  SEL R5, RZ, 0x1, P1 ;  /* 0x00000001ff057807 */ /* 0x000fc80000800000 */
[----:B------:R-:W-:Y:S02]  /*2a70*/  LOP3.LUT R10, R10, R5, RZ, 0x3c, !PT ;  /* 0x000000050a0a7212 */ /* 0x000fe400078e3cff */
[----:B--2---:R-:W-:-:S04]  /*2a80*/  SEL R2, RZ, 0x1, P0 ;  /* 0x00000001ff027807 */ /* 0x004fc80000000000 */
[----:B------:R-:W-:Y:S01]  /*2a90*/  LOP3.LUT R9, R9, R2, RZ, 0x3c, !PT ;  /* 0x0000000209097212 */ /* 0x000fe200078e3cff */
[----:B------:R-:W-:Y:S06]  /*2aa0*/  @P3 BRA `(.L_x_47) ;  /* 0xfffffffc002c3947 */ /* 0x000fec000383ffff */
[----:B------:R-:W-:Y:S01]  /*2ab0*/  ULEA UR5, UR6, UR37, 0x3 ;  /* 0x0000002506057291 */ /* 0x000fe2000f8e18ff */
[----:B------:R-:W-:-:S08]  /*2ac0*/  SHF.L.U32 R3, R12, 0x1f, RZ ;  /* 0x0000001f0c037819 */ /* 0x000fd000000006ff */
[----:B------:R-:W1:Y:S02]  /*2ad0*/  SYNCS.PHASECHK.TRANS64 P0, [UR5+0xa0], R3 ;  /* 0x0000a003ff0075a7 */ /* 0x000e640008001005 */
[----:B-1----:R-:W-:Y:S05]  /*2ae0*/  @P0 BRA `(.L_x_48) ;  /* 0x0000000000080947 */ /* 0x002fea0003800000 */
[----:B------:R-:W1:Y:S02]  /*2af0*/  SYNCS.PHASECHK.TRANS64.TRYWAIT P0, [UR5+0xa0], R3 ;  /* 0x0000a003ff0075a7 */ /* 0x000e640008001105 */
[----:B-1----:R-:W-:Y:S05]  /*2b00*/  @!P0 BRA `(.L_x_49) ;  /* 0x0000004c00bc8947 */ /* 0x002fea0003800000 */
.L_x_48:
[----:B------:R-:W-:-:S04]  /*2b10*/  UIADD3 UR4, UPT, UPT, UR6, 0x1, URZ ;  /* 0x0000000106047890 */ /* 0x000fc8000fffe0ff */
[----:B------:R-:W-:-:S04]  /*2b20*/  UISETP.NE.AND UP0, UPT, UR4, 0x2, UPT ;  /* 0x000000020400788c */ /* 0x000fc8000bf05270 */
[----:B------:R-:W-:Y:S02]  /*2b30*/  USEL UR7, URZ, 0x1, UP0 ;  /* 0x00000001ff077887 */ /* 0x000fe40008000000 */
[----:B------:R-:W-:-:S04]  /*2b40*/  USEL UR4, UR4, URZ, UP0 ;  /* 0x000000ff04047287 */ /* 0x000fc80008000000 */
[----:B------:R-:W-:Y:S01]  /*2b50*/  ULEA UR4, UR4, UR37, 0x3 ;  /* 0x0000002504047291 */ /* 0x000fe2000f8e18ff */
[----:B-1----:R-:W-:-:S04]  /*2b60*/  LOP3.LUT R3, R12, UR7, RZ, 0x3c, !PT ;  /* 0x000000070c037c12 */ /* 0x002fc8000f8e3cff */
[----:B------:R-:W-:-:S04]  /*2b70*/  SHF.L.U32 R0, R3, 0x1f, RZ ;  /* 0x0000001f03007819 */ /* 0x000fc800000006ff */
[----:B------:R-:W1:Y:S02]  /*2b80*/  SYNCS.PHASECHK.TRANS64 P0, [UR4+0xa0], R0 ;  /* 0x0000a000ff0075a7 */ /* 0x000e640008001004 */
[----:B-1----:R-:W-:Y:S05]  /*2b90*/  @P0 EXIT ;  /* 0x000000000000094d */ /* 0x002fea0003800000 */
[----:B------:R-:W-:Y:S02]  /*2ba0*/  SHF.L.U32 R3, R3, 0x1f, RZ ;  /* 0x0000001f03037819 */ /* 0x000fe400000006ff */
[----:B------:R-:W-:-:S07]  /*2bb0*/  MOV R0, UR4 ;  /* 0x0000000400007c02 */ /* 0x000fce0008000f00 */
.L_x_50:
[----:B-1----:R1:W2:Y:S02]  /*2bc0*/  SYNCS.PHASECHK.TRANS64.TRYWAIT P0, [R0+URZ+0xa0], R3 ;  /* 0x0000a003000075a7 */ /* 0x0022a400080011ff */
[----:B--2---:R-:W-:Y:S05]  /*2bd0*/  @!P0 NANOSLEEP.SYNCS 0x989680 ;  /* 0x009896800000895d */ /* 0x004fea0003900000 */
[----:B------:R-:W2:Y:S02]  /*2be0*/  @!P0 SYNCS.PHASECHK.TRANS64 P0, [R0+URZ+0xa0], R3 ;  /* 0x0000a003000085a7 */ /* 0x000ea400080010ff */
[----:B--2---:R-:W-:Y:S05]  /*2bf0*/  @P0 EXIT ;  /* 0x000000000000094d */ /* 0x004fea0003800000 */
[----:B------:R-:W-:Y:S05]  /*2c00*/  BRA `(.L_x_50) ;  /* 0xfffffffc00ec7947 */ /* 0x000fea000383ffff */
.L_x_43:
[----:B------:R-:W-:-:S09]  /*2c10*/  UISETP.NE.AND UP1, UPT, UR8, URZ, UPT ;  /* 0x000000ff0800728c */ /* 0x000fd2000bf25270 */
[----:B------:R-:W-:Y:S05]  /*2c20*/  BRA.U UP1, `(.L_x_51) ;  /* 0x0000000d01b47547 */ /* 0x000fea000b800000 */
[----:B------:R-:W-:Y:S01]  /*2c30*/  UMOV UR4, 0x40 ;  /* 0x0000004000047882 */ /* 0x000fe20000000000 */
[----:B------:R-:W-:Y:S01]  /*2c40*/  NOP ;  /* 0x0000000000007918 */ /* 0x000fe20000000000 */
[----:B------:R-:W-:Y:S01]  /*2c50*/  ULEA UR4, UR37, UR4, 0x18 ;  /* 0x0000000425047291 */ /* 0x000fe2000f8ec0ff */
[----:B------:R-:W-:Y:S02]  /*2c60*/  UMOV UR5, 0x400 ;  /* 0x0000040000057882 */ /* 0x000fe40000000000 */
[----:B------:R-:W-:-:S06]  /*2c70*/  ULEA UR37, UR37, UR5, 0x18 ;  /* 0x0000000525257291 */ /* 0x000fcc000f8ec0ff */
[----:B------:R-:W1:Y:S02]  /*2c80*/  LDS.U8 R0, [UR4+0x1c] ;  /* 0x00001c04ff007984 */ /* 0x000e640008000000 */
[----:B-1----:R-:W-:-:S13]  /*2c90*/  ISETP.NE.AND P0, PT, R0, RZ, PT ;  /* 0x000000ff0000720c */ /* 0x002fda0003f05270 */
[----:B------:R-:W-:Y:S05]  /*2ca0*/  @P0 BRA `(.L_x_52) ;  /* 0x0000000000580947 */ /* 0x000fea0003800000 */
[----:B------:R-:W-:-:S13]  /*2cb0*/  ELECT P0, URZ, PT ;  /* 0x0000000000ff782f */ /* 0x000fda0003800000 */
[----:B------:R-:W-:Y:S05]  /*2cc0*/  @!P0 BRA `(.L_x_53) ;  /* 0x0000000000608947 */ /* 0x000fea0003800000 */
[----:B------:R-:W-:Y:S01]  /*2cd0*/  UMOV UR5, 0x10 ;  /* 0x0000001000057882 */ /* 0x000fe20000000000 */
[----:B------:R-:W-:Y:S01]  /*2ce0*/  HFMA2 R0, -RZ, RZ, 0, 5.9604644775390625e-08 ;  /* 0x00000001ff007431 */ /* 0x000fe200000001ff */
[----:B------:R-:W-:-:S03]  /*2cf0*/  MOV R2, 0xffff ;  /* 0x0000ffff00027802 */ /* 0x000fc60000000f00 */
[----:B------:R-:W-:Y:S04]  /*2d00*/  DEPBAR.LE SB1, 0x36 ;  /* 0x00009d800000791a */ /* 0x000fe80000000000 */
[----:B------:R-:W1:Y:S02]  /*2d10*/  UTCATOMSWS.FIND_AND_SET.ALIGN UP0, UR5, UR5 ;  /* 0x00000005000575e3 */ /* 0x000e640008000800 */
[----:B-1----:R-:W-:Y:S01]  /*2d20*/  MOV R3, UR5 ;  /* 0x0000000500037c02 */ /* 0x002fe20008000f00 */
[----:B------:R-:W-:Y:S06]  /*2d30*/  BRA.U UP0, `(.L_x_54) ;  /* 0x0000000100187547 */ /* 0x000fec000b800000 */
.L_x_55:
[----:B------:R-:W-:Y:S05]  /*2d40*/  NANOSLEEP 0x64 ;  /* 0x000000640000795d */ /* 0x000fea0003800000 */
[----:B------:R-:W-:-:S05]  /*2d50*/  UMOV UR5, 0x10 ;  /* 0x0000001000057882 */ /* 0x000fca0000000000 */
[----:B------:R-:W-:Y:S04]  /*2d60*/  DEPBAR.LE SB1, 0x36 ;  /* 0x00009d800000791a */ /* 0x000fe80000000000 */
[----:B------:R-:W1:Y:S02]  /*2d70*/  UTCATOMSWS.FIND_AND_SET.ALIGN UP0, UR5, UR5 ;  /* 0x00000005000575e3 */ /* 0x000e640008000800 */
[----:B-1----:R-:W-:Y:S01]  /*2d80*/  MOV R3, UR5 ;  /* 0x0000000500037c02 */ /* 0x002fe20008000f00 */
[----:B------:R-:W-:Y:S05]  /*2d90*/  BRA.U !UP0, `(.L_x_55) ;  /* 0xfffffffd08e87547 */ /* 0x000fea000b83ffff */
.L_x_54:
[-C--:B------:R-:W-:Y:S02]  /*2da0*/  SHF.L.U32 R2, R2, R3.reuse, RZ ;  /* 0x0000000302027219 */ /* 0x080fe400000006ff */
[----:B------:R-:W-:Y:S01]  /*2db0*/  SHF.L.U32 R0, R0, R3, RZ ;  /* 0x0000000300007219 */ /* 0x000fe200000006ff */
[----:B------:R-:W-:Y:S02]  /*2dc0*/  IMAD.SHL.U32 R3, R3, 0x20, RZ ;  /* 0x0000002003037824 */ /* 0x000fe400078e00ff */
[----:B------:R1:W-:Y:S04]  /*2dd0*/  ATOMS.OR RZ, [UR4+0x14], R2 ;  /* 0x00001402ffff798c */ /* 0x0003e8000b000004 */
[----:B------:R1:W-:Y:S04]  /*2de0*/  ATOMS.OR RZ, [UR4+0x18], R0 ;  /* 0x00001800ffff798c */ /* 0x0003e8000b000004 */
[----:B------:R1:W-:Y:S01]  /*2df0*/  STS [UR37+0x140], R3 ;  /* 0x00014003ff007988 */ /* 0x0003e20008000825 */
[----:B------:R-:W-:Y:S05]  /*2e00*/  BRA `(.L_x_53) ;  /* 0x0000000000107947 */ /* 0x000fea0003800000 */
.L_x_52:
[----:B------:R-:W-:Y:S02]  /*2e10*/  MOV R0, 0xffffffff ;  /* 0xffffffff00007802 */ /* 0x000fe40000000f00 */
[----:B------:R-:W-:-:S03]  /*2e20*/  MOV R2, 0x2e50 ;  /* 0x00002e5000027802 */ /* 0x000fc60000000f00 */
[----:B------:R1:W-:Y:S04]  /*2e30*/  STS [UR37+0x140], R0 ;  /* 0x00014000ff007988 */ /* 0x0003e80008000825 */
[----:B-1-3-5:R-:W-:Y:S05]  /*2e40*/  CALL.REL.NOINC `($__internal_1_$__cuda_sm10x_tcgen05_guardrail_trap_phase_invalid_during_alloc) ;  /* 0x00000050003c7944 */ /* 0x02afea0003c00000 */
.L_x_53:
[----:B------:R-:W-:Y:S05]  /*2e50*/  WARPSYNC.ALL ;  /* 0x0000000000007948 */ /* 0x000fea0003800000 */
[----:B------:R-:W2:Y:S01]  /*2e60*/  S2UR UR9, SR_CgaCtaId ;  /* 0x00000000000979c3 */ /* 0x000ea20000008800 */
[----:B------:R-:W-:Y:S01]  /*2e70*/  UMOV UR4, 0x400 ;  /* 0x0000040000047882 */ /* 0x000fe20000000000 */
[----:B------:R-:W-:-:S06]  /*2e80*/  NOP ;  /* 0x0000000000007918 */ /* 0x000fcc0000000000 */
[----:B------:R-:W-:Y:S06]  /*2e90*/  BAR.ARV 0x6, 0xa0 ;  /* 0x0182800000007b1d */ /* 0x000fec0000002000 */
[----:B------:R-:W4:Y:S01]  /*2ea0*/  LDCU UR5, c[0x0][0x38c] ;  /* 0x00007180ff0577ac */ /* 0x000f220008000800 */
[----:B------:R-:W-:Y:S01]  /*2eb0*/  IMAD.MOV.U32 R11, RZ, RZ, 0x1 ;  /* 0x00000001ff0b7424 */ /* 0x000fe200078e00ff */
[----:B------:R-:W-:Y:S01]  /*2ec0*/  CS2R R8, SRZ ;  /* 0x0000000000087805 */ /* 0x000fe2000001ff00 */
[----:B------:R-:W-:Y:S01]  /*2ed0*/  IMAD.MOV.U32 R10, RZ, RZ, RZ ;  /* 0x000000ffff0a7224 */ /* 0x000fe200078e00ff */
[----:B------:R-:W-:Y:S01]  /*2ee0*/  UMOV UR12, URZ ;  /* 0x000000ff000c7c82 */ /* 0x000fe20008000000 */
[----:B------:R-:W-:Y:S01]  /*2ef0*/  UMOV UR11, URZ ;  /* 0x000000ff000b7c82 */ /* 0x000fe20008000000 */
[----:B------:R-:W-:Y:S01]  /*2f00*/  UMOV UR22, 0x0 ;  /* 0x0000000000167882 */ /* 0x000fe20000000000 */
[----:B------:R-:W-:Y:S01]  /*2f10*/  UMOV UR23, 0x8140010 ;  /* 0x0814001000177882 */ /* 0x000fe20000000000 */
[----:B------:R-:W-:Y:S01]  /*2f20*/  UMOV UR20, 0x0 ;  /* 0x0000000000147882 */ /* 0x000fe20000000000 */
[----:B------:R-:W-:Y:S01]  /*2f30*/  UMOV UR21, 0x8140010 ;  /* 0x0814001000157882 */ /* 0x000fe20000000000 */
[----:B--2---:R-:W-:Y:S01]  /*2f40*/  ULEA UR9, UR9, UR4, 0x18 ;  /* 0x0000000409097291 */ /* 0x004fe2000f8ec0ff */
[----:B------:R-:W2:Y:S03]  /*2f50*/  LDCU UR4, c[0x0][0x38c] ;  /* 0x00007180ff0477ac */ /* 0x000ea60008000800 */
[----:B------:R-:W-:-:S02]  /*2f60*/  UIADD3 UR10, UPT, UPT, UR9, 0x5200, URZ ;  /* 0x00005200090a7890 */ /* 0x000fc4000fffe0ff */
[----:B----4-:R-:W-:-:S03]  /*2f70*/  UISETP.GE.AND UP3, UPT, UR5, 0x1, UPT ;  /* 0x000000010500788c */ /* 0x010fc6000bf66270 */
[----:B-1----:R-:W1:Y:S01]  /*2f80*/  LDS R0, [UR9+0x140] ;  /* 0x00014009ff007984 */ /* 0x002e620008000800 */
[----:B------:R-:W-:Y:S01]  /*2f90*/  USHF.R.U32.HI UR10, URZ, 0x4, UR10 ;  /* 0x00000004ff0a7899 */ /* 0x000fe2000801160a */
[----:B------:R-:W-:Y:S01]  /*2fa0*/  UMOV UR26, 0x0 ;  /* 0x00000000001a7882 */ /* 0x000fe20000000000 */
[----:B------:R-:W-:Y:S02]  /*2fb0*/  UMOV UR27, 0x8140010 ;  /* 0x08140010001b7882 */ /* 0x000fe40000000000 */
[----:B------:R-:W-:Y:S01]  /*2fc0*/  ULOP3.LUT UR10, UR10, 0x3fff, URZ, 0xc0, !UPT ;  /* 0x00003fff0a0a7892 */ /* 0x000fe2000f8ec0ff */
[----:B------:R-:W-:Y:S01]  /*2fd0*/  UMOV UR24, 0x0 ;  /* 0x0000000000187882 */ /* 0x000fe20000000000 */
[----:B------:R-:W-:Y:S02]  /*2fe0*/  UMOV UR25, 0x8140010 ;  /* 0x0814001000197882 */ /* 0x000fe40000000000 */
[----:B------:R-:W-:Y:S02]  /*2ff0*/  ULOP3.LUT UR10, UR10, 0x10000, URZ, 0xfc, !UPT ;  /* 0x000100000a0a7892 */ /* 0x000fe4000f8efcff */
[----:B--2---:R-:W-:-:S04]  /*3000*/  UIADD3 UR4, UPT, UPT, UR4, 0x7f, URZ ;  /* 0x0000007f04047890 */ /* 0x004fc8000fffe0ff */
[----:B------:R-:W-:-:S04]  /*3010*/  USHF.R.S32.HI UR8, URZ, 0x1f, UR4 ;  /* 0x0000001fff087899 */ /* 0x000fc80008011404 */
[----:B------:R-:W-:Y:S02]  /*3020*/  ULEA.HI UR8, UR8, UR4, URZ, 0x7 ;  /* 0x0000000408087291 */ /* 0x000fe4000f8f38ff */
[----:B------:R-:W-:Y:S02]  /*3030*/  UIADD3 UR4, UPT, UPT, UR9, 0x21200, URZ ;  /* 0x0002120009047890 */ /* 0x000fe4000fffe0ff */
[----:B------:R-:W-:Y:S02]  /*3040*/  USHF.R.S32.HI UR8, URZ, 0x7, UR8 ;  /* 0x00000007ff087899 */ /* 0x000fe40008011408 */
[----:B------:R-:W-:Y:S02]  /*3050*/  USHF.R.U32.HI UR4, URZ, 0x4, UR4 ;  /* 0x00000004ff047899 */ /* 0x000fe40008011604 */
[----:B------:R-:W-:Y:S02]  /*3060*/  UISETP.LT.AND UP0, UPT, UR8, 0x1, UPT ;  /* 0x000000010800788c */ /* 0x000fe4000bf01270 */
[----:B------:R-:W-:-:S02]  /*3070*/  ULOP3.LUT UR4, UR4, 0x3fff, URZ, 0xc0, !UPT ;  /* 0x00003fff04047892 */ /* 0x000fc4000f8ec0ff */
[----:B------:R-:W-:Y:S02]  /*3080*/  USEL UR16, UR8, 0x1, !UP0 ;  /* 0x0000000108107887 */ /* 0x000fe4000c000000 */
[----:B------:R-:W-:Y:S02]  /*3090*/  ULOP3.LUT UR4, UR4, 0x10000, URZ, 0xfc, !UPT ;  /* 0x0001000004047892 */ /* 0x000fe4000f8efcff */
[----:B------:R-:W-:Y:S01]  /*30a0*/  UIADD3 UR16, UPT, UPT, -UR16, URZ, URZ ;  /* 0x000000ff10107290 */ /* 0x000fe2000fffe1ff */
[----:B-1----:R-:W-:-:S15]  /*30b0*/  R2UR UR13, R0 ;  /* 0x00000000000d72ca */ /* 0x002fde00000e0000 */
.L_x_62:
[----:B------:R-:W-:Y:S02]  /*30c0*/  LEA R0, R10, UR9, 0x3 ;  /* 0x000000090a007c11 */ /* 0x000fe4000f8e18ff */
[----:B------:R-:W-:Y:S02]  /*30d0*/  SHF.L.U32 R5, R9, 0x1f, RZ ;  /* 0x0000001f09057819 */ /* 0x000fe400000006ff */
[----:B------:R-:W-:Y:S01]  /*30e0*/  PLOP3.LUT P0, PT, PT, PT, UP3, 0x80, 0x8 ;  /* 0x000000000008781c */ /* 0x000fe20003f0f038 */
[----:B------:R-:W-:Y:S01]  /*30f0*/  VIADD R3, R0, 0xa0 ;  /* 0x000000a000037836 */ /* 0x000fe20000000000 */
[----:B-1----:R-:W1:Y:S02]  /*3100*/  SYNCS.PHASECHK.TRANS64.TRYWAIT P1, [R0+URZ+0x90], R5 ;  /* 0x00009005000075a7 */ /* 0x002e6400080211ff */
[----:B-1--4-:R-:W-:Y:S09]  /*3110*/  @!P1 BRA `(.L_x_56) ;  /* 0x0000004800509947 */ /* 0x012ff20003800000 */
.L_x_118:
[----:B------:R-:W-:Y:S01]  /*3120*/  LEA R4, R10, UR9, 0x4 ;  /* 0x000000090a047c11 */ /* 0x000fe2000f8e20ff */
[----:B------:R-:W-:Y:S01]  /*3130*/  @UP3 ULEA UR5, UR11, UR9, 0x3 ;  /* 0x000000090b053291 */ /* 0x000fe2000f8e18ff */
[----:B------:R-:W-:Y:S01]  /*3140*/  PLOP3.LUT P2, PT, PT, PT, PT, 0x80, 0x8 ;  /* 0x000000000008781c */ /* 0x000fe20003f4f070 */
[----:B------:R-:W-:Y:S01]  /*3150*/  ULEA UR14, UR12, UR9, 0x3 ;  /* 0x000000090c0e7291 */ /* 0x000fe2000f8e18ff */
[----:B------:R-:W-:Y:S01]  /*3160*/  PRMT R3, RZ, 0x654, R3 ;  /* 0x00000654ff037816 */ /* 0x000fe20000000003 */
[----:B------:R-:W-:Y:S01]  /*3170*/  UIMAD UR15, UR12, 0x50, UR13 ;  /* 0x000000500c0f78a4 */ /* 0x000fe2000f8e020d */
[----:B-1----:R-:W1:Y:S01]  /*3180*/  LDS.128 R4, [R4+0x120] ;  /* 0x0001200004047984 */ /* 0x002e620000000c00 */
[----:B------:R-:W-:Y:S02]  /*3190*/  @P0 SHF.L.U32 R2, R8, 0x1f, RZ ;  /* 0x0000001f08020819 */ /* 0x000fe400000006ff */
[----:B------:R-:W-:Y:S01]  /*31a0*/  SHF.L.U32 R0, R11, 0x1f, RZ ;  /* 0x0000001f0b007819 */ /* 0x000fe200000006ff */
[----:B------:R-:W-:Y:S01]  /*31b0*/  @!PT LDS RZ, [RZ] ;  /* 0x00000000fffff984 */ /* 0x000fe20000000800 */
[----:B------:R-:W-:Y:S01]  /*31c0*/  @!PT LDS RZ, [RZ] ;  /* 0x00000000fffff984 */ /* 0x000fe20000000800 */
[----:B------:R-:W-:Y:S01]  /*31d0*/  @!PT LDS RZ, [RZ] ;  /* 0x00000000fffff984 */ /* 0x000fe20000000800 */
[----:B------:R-:W-:Y:S01]  /*31e0*/  @!PT LDS RZ, [RZ] ;  /* 0x00000000fffff984 */ /* 0x000fe20000000800 */
[----:B------:R2:W-:Y:S06]  /*31f0*/  MEMBAR.ALL.CTA ;  /* 0x0000000000007992 */ /* 0x0005ec0000008000 */
[----:B--2---:R-:W2:Y:S02]  /*3200*/  FENCE.VIEW.ASYNC.S ;  /* 0x00000000000073c6 */ /* 0x004ea40000000000 */
[----:B--2---:R2:W-:Y:S01]  /*3210*/  SYNCS.ARRIVE.TRANS64.RED.A1T0 RZ, [R3+URZ], RZ ;  /* 0x000000ff03ff79a7 */ /* 0x0045e200081004ff */
[----:B------:R2:W4:Y:S01]  /*3220*/  @P0 SYNCS.PHASECHK.TRANS64.TRYWAIT P2, [UR5], R2 ;  /* 0x00000002ff0005a7 */ /* 0x0005220008041105 */
[----:B-1----:R-:W-:Y:S01]  /*3230*/  LOP3.LUT P1, RZ, R6, 0x1, RZ, 0xc0, !PT ;  /* 0x0000000106ff7812 */ /* 0x002fe2000782c0ff */
[----:B------:R-:W1:Y:S02]  /*3240*/  SYNCS.PHASECHK.TRANS64.TRYWAIT P0, [UR14+0xd0], R0 ;  /* 0x0000d000ff0075a7 */ /* 0x000e64000800110e */
[----:B-12-4-:R-:W-:Y:S10]  /*3250*/  @!P0 BRA `(.L_x_57) ;  /* 0x0000004800148947 */ /* 0x016ff40003800000 */
.L_x_120:
[----:B------:R-:W-:Y:S01]  /*3260*/  IADD3 R10, PT, PT, R10, 0x1, RZ ;  /* 0x000000010a0a7810 */ /* 0x000fe20007ffe0ff */
[----:B------:R-:W-:Y:S06]  /*3270*/  BRA.U !UP3, `(.L_x_58) ;  /* 0x000000010bc07547 */ /* 0x000fec000b800000 */
[----:B------:R-:W-:Y:S01]  /*3280*/  UPLOP3.LUT UP4, UPT, UPT, UPT, UPT, 0x40, 0x4 ;  /* 0x000000000004789c */ /* 0x000fe20003f8e870 */
[----:B------:R-:W-:Y:S01]  /*3290*/  UMOV UR18, UR16 ;  /* 0x0000001000127c82 */ /* 0x000fe20008000000 */
[----:B------:R-:W-:Y:S01]  /*32a0*/  UMOV UR17, UR8 ;  /* 0x0000000800117c82 */ /* 0x000fe20008000000 */
[----:B------:R-:W-:-:S08]  /*32b0*/  UMOV UR5, UR11 ;  /* 0x0000000b00057c82 */ /* 0x000fd00008000000 */
.L_x_61:
[----:B------:R-:W-:Y:S02]  /*32c0*/  UIADD3 UR18, UPT, UPT, UR18, 0x1, URZ ;  /* 0x0000000112127890 */ /* 0x000fe4000fffe0ff */
[----:B--2---:R-:W-:Y:S02]  /*32d0*/  ULEA UR7, UR5, UR9, 0x3 ;  /* 0x0000000905077291 */ /* 0x004fe4000f8e18ff */
[----:B------:R-:W-:Y:S01]  /*32e0*/  UISETP.NE.AND UP0, UPT, UR18, URZ, UPT ;  /* 0x000000ff1200728c */ /* 0x000fe2000bf05270 */
[----:B----4-:R-:W-:Y:S10]  /*32f0*/  @P2 BRA `(.L_x_59) ;  /* 0x00000000000c2947 */ /* 0x010ff40003800000 */
[----:B-1----:R-:W-:Y:S04]  /*3300*/  SHF.L.U32 R3, R8, 0x1f, RZ ;  /* 0x0000001f08037819 */ /* 0x002fe800000006ff */
[----:B------:R-:W1:Y:S02]  /*3310*/  SYNCS.PHASECHK.TRANS64.TRYWAIT P0, [UR7], R3 ;  /* 0x00000003ff0075a7 */ /* 0x000e640008001107 */
[----:B-1----:R-:W-:Y:S05]  /*3320*/  @!P0 BRA `(.L_x_60) ;  /* 0x0000004400f88947 */ /* 0x002fea0003800000 */
.L_x_59:
[----:B------:R-:W-:Y:S01]  /*3330*/  UISETP.NE.AND UP1, UPT, UR17, 0x1, UPT ;  /* 0x000000011100788c */ /* 0x000fe2000bf25270 */
[----:B------:R-:W-:Y:S01]  /*3340*/  PLOP3.LUT P2, PT, PT, PT, PT, 0x80, 0x8 ;  /* 0x000000000008781c */ /* 0x000fe20003f4f070 */
[----:B------:R-:W-:Y:S02]  /*3350*/  UIADD3 UR11, UPT, UPT, UR5, 0x1, URZ ;  /* 0x00000001050b7890 */ /* 0x000fe4000fffe0ff */
[----:B------:R-:W-:Y:S02]  /*3360*/  UIMAD UR6, UR5, 0x280, UR4 ;  /* 0x00000280050678a4 */ /* 0x000fe4000f8e0204 */
[----:B------:R-:W-:Y:S01]  /*3370*/  UISETP.NE.AND UP2, UPT, UR11, 0x7, UPT ;  /* 0x000000070b00788c */ /* 0x000fe2000bf45270 */
[----:B------:R-:W-:Y:S01]  /*3380*/  PLOP3.LUT P0, PT, PT, PT, UP1, 0x80, 0x8 ;  /* 0x000000000008781c */ /* 0x000fe20003f0f018 */
[----:B------:R-:W-:Y:S02]  /*3390*/  UIADD3 UR40, UPT, UPT, UR6, 0x2, URZ ;  /* 0x0000000206287890 */ /* 0x000fe4000fffe0ff */
[----:B------:R-:W-:Y:S02]  /*33a0*/  USEL UR28, URZ, 0x1, UP2 ;  /* 0x00000001ff1c7887 */ /* 0x000fe40009000000 */
[----:B------:R-:W-:Y:S02]  /*33b0*/  USEL UR11, UR11, URZ, UP2 ;  /* 0x000000ff0b0b7287 */ /* 0x000fe40009000000 */
[----:B------:R-:W-:Y:S02]  /*33c0*/  UIADD3 UR36, UPT, UPT, UR6, 0x4, URZ ;  /* 0x0000000406247890 */ /* 0x000fe4000fffe0ff */
[----:B------:R-:W-:Y:S01]  /*33d0*/  @UP1 ULEA UR19, UR11, UR9, 0x3 ;  /* 0x000000090b131291 */ /* 0x000fe2000f8e18ff */
[----:B------:R-:W-:Y:S01]  /*33e0*/  LOP3.LUT R8, R8, UR28, RZ, 0x3c, !PT ;  /* 0x0000001c08087c12 */ /* 0x000fe2000f8e3cff */
[----:B------:R-:W-:Y:S02]  /*33f0*/  ULEA UR28, UR5, UR10, 0xa ;  /* 0x0000000a051c7291 */ /* 0x000fe4000f8e50ff */
[----:B------:R-:W-:Y:S01]  /*3400*/  UIADD3 UR32, UPT, UPT, UR6, 0x6, URZ ;  /* 0x0000000606207890 */ /* 0x000fe2000fffe0ff */
[----:B-1----:R-:W-:Y:S01]  /*3410*/  @P0 SHF.L.U32 R0, R8, 0x1f, RZ ;  /* 0x0000001f08000819 */ /* 0x002fe200000006ff */
[----:B------:R-:W-:Y:S02]  /*3420*/  UIADD3 UR38, UPT, UPT, UR28, 0x2, URZ ;  /* 0x000000021c267890 */ /* 0x000fe4000fffe0ff */
[----:B------:R-:W-:Y:S01]  /*3430*/  UIADD3 UR34, UPT, UPT, UR28, 0x4, URZ ;  /* 0x000000041c227890 */ /* 0x000fe2000fffe0ff */
[----:B------:R2:W4:Y:S01]  /*3440*/  @P0 SYNCS.PHASECHK.TRANS64.TRYWAIT P2, [UR19], R0 ;  /* 0x00000000ff0005a7 */ /* 0x0005220008041113 */
[----:B------:R-:W-:Y:S02]  /*3450*/  UIADD3 UR30, UPT, UPT, UR28, 0x6, URZ ;  /* 0x000000061c1e7890 */ /* 0x000fe4000fffe0ff */
[----:B------:R-:W-:Y:S02]  /*3460*/  UIADD3 UR19, UPT, UPT, UR7, 0x38, URZ ;  /* 0x0000003807137890 */ /* 0x000fe4000fffe0ff */
[----:B------:R-:W-:Y:S01]  /*3470*/  UIADD3 UR17, UPT, UPT, UR17, -0x1, URZ ;  /* 0xffffffff11117890 */ /* 0x000fe2000fffe0ff */
[----:B------:R-:W-:Y:S01]  /*3480*/  UMOV UR7, 0x40004040 ;  /* 0x4000404000077882 */ /* 0x000fe20000000000 */
[----:B------:R-:W-:Y:S01]  /*3490*/  UMOV UR29, 0x40004040 ;  /* 0x40004040001d7882 */ /* 0x000fe20000000000 */
[----:B------:R-:W-:Y:S01]  /*34a0*/  UMOV UR41, 0x40004040 ;  /* 0x4000404000297882 */ /* 0x000fe20000000000 */
[----:B------:R2:W-:Y:S01]  /*34b0*/  UTCQMMA gdesc[UR28], gdesc[UR6], tmem[UR15], tmem[UR22], idesc[UR23], UP4 ;  /* 0x00ff16061c0075ea */ /* 0x0005e2000a00030f */
[----:B------:R-:W-:Y:S01]  /*34c0*/  UPLOP3.LUT UP4, UPT, UPT, UPT, UPT, 0x80, 0x8 ;  /* 0x000000000008789c */ /* 0x000fe20003f8f070 */
[----:B------:R-:W-:Y:S01]  /*34d0*/  UMOV UR39, 0x40004040 ;  /* 0x4000404000277882 */ /* 0x000fe20000000000 */
[----:B------:R-:W-:Y:S01]  /*34e0*/  UMOV UR37, 0x40004040 ;  /* 0x4000404000257882 */ /* 0x000fe20000000000 */
[----:B------:R2:W-:Y:S01]  /*34f0*/  UTCQMMA gdesc[UR38], gdesc[UR40], tmem[UR15], tmem[UR20], idesc[UR21], UPT ;  /* 0x00ff1428260075ea */ /* 0x0005e2000b80030f */
[----:B------:R-:W-:Y:S01]  /*3500*/  UMOV UR35, 0x40004040 ;  /* 0x4000404000237882 */ /* 0x000fe20000000000 */
[----:B------:R-:W-:Y:S01]  /*3510*/  UMOV UR33, 0x40004040 ;  /* 0x4000404000217882 */ /* 0x000fe20000000000 */
[----:B------:R-:W-:Y:S01]  /*3520*/  UMOV UR31, 0x40004040 ;  /* 0x40004040001f7882 */ /* 0x000fe20000000000 */
[----:B------:R2:W-:Y:S01]  /*3530*/  UTCQMMA gdesc[UR34], gdesc[UR36], tmem[UR15], tmem[UR26], idesc[UR27], UPT ;  /* 0x00ff1a24220075ea */ /* 0x0005e2000b80030f */
[----:B------:R2:W-:Y:S01]  /*3540*/  UTCQMMA gdesc[UR30], gdesc[UR32], tmem[UR15], tmem[UR24], idesc[UR25], UPT ;  /* 0x00ff18201e0075ea */ /* 0x0005e2000b80030f */
[----:B------:R2:W-:Y:S01]  /*3550*/  UTCBAR [UR19], URZ ;  /* 0x000000ff130073e9 */ /* 0x0005e200080000ff */
[----:B------:R-:W-:Y:S01]  /*3560*/  UMOV UR5, UR11 ;  /* 0x0000000b00057c82 */ /* 0x000fe20008000000 */
[----:B------:R-:W-:Y:S05]  /*3570*/  BRA.U UP0, `(.L_x_61) ;  /* 0xfffffffd00507547 */ /* 0x000fea000b83ffff */
.L_x_58:
[----:B------:R-:W-:Y:S01]  /*3580*/  UIADD3 UR12, UPT, UPT, UR12, 0x1, URZ ;  /* 0x000000010c0c7890 */ /* 0x000fe2000fffe0ff */
[C---:B------:R-:W-:Y:S01]  /*3590*/  ISETP.NE.AND P0, PT, R10.reuse, 0x2, PT ;  /* 0x000000020a00780c */ /* 0x040fe20003f05270 */
[----:B------:R-:W-:Y:S02]  /*35a0*/  UIADD3 UR14, UPT, UPT, UR14, 0xb0, URZ ;  /* 0x000000b00e0e7890 */ /* 0x000fe4000fffe0ff */
[----:B------:R-:W-:Y:S01]  /*35b0*/  UISETP.NE.AND UP0, UPT, UR12, 0x4, UPT ;  /* 0x000000040c00788c */ /* 0x000fe2000bf05270 */
[----:B-12---:R-:W-:Y:S02]  /*35c0*/  SEL R0, RZ, 0x1, P0 ;  /* 0x00000001ff007807 */ /* 0x006fe40000000000 */
[----:B------:R-:W-:Y:S01]  /*35d0*/  SEL R10, R10, RZ, P0 ;  /* 0x000000ff0a0a7207 */ /* 0x000fe20000000000 */
[----:B------:R-:W-:Y:S01]  /*35e0*/  USEL UR5, URZ, 0x1, UP0 ;  /* 0x00000001ff057887 */ /* 0x000fe20008000000 */
[----:B------:R-:W-:Y:S01]  /*35f0*/  LOP3.LUT R9, R9, R0, RZ, 0x3c, !PT ;  /* 0x0000000009097212 */ /* 0x000fe200078e3cff */
[----:B------:R-:W-:Y:S01]  /*3600*/  USEL UR12, UR12, URZ, UP0 ;  /* 0x000000ff0c0c7287 */ /* 0x000fe20008000000 */
[----:B------:R1:W-:Y:S03]  /*3610*/  UTCBAR [UR14], URZ ;  /* 0x000000ff0e0073e9 */ /* 0x0003e600080000ff */
[----:B------:R-:W-:Y:S01]  /*3620*/  LOP3.LUT R11, R11, UR5, RZ, 0x3c, !PT ;  /* 0x000000050b0b7c12 */ /* 0x000fe2000f8e3cff */
[----:B------:R-:W-:Y:S07]  /*3630*/  @P1 BRA `(.L_x_62) ;  /* 0xfffffff800a01947 */ /* 0x000fee000383ffff */
[----:B------:R-:W2:Y:S01]  /*3640*/  S2UR UR4, SR_CgaCtaId ;  /* 0x00000000000479c3 */ /* 0x000ea20000008800 */
[----:B------:R-:W-:Y:S01]  /*3650*/  ELECT P0, URZ, PT ;  /* 0x0000000000ff782f */ /* 0x000fe20003800000 */
[----:B------:R-:W-:Y:S01]  /*3660*/  IMAD.MOV.U32 R0, RZ, RZ, 0x1 ;  /* 0x00000001ff007424 */ /* 0x000fe200078e00ff */
[----:B------:R-:W-:Y:S01]  /*3670*/  UIADD3 UR9, UPT, UPT, UR9, 0xd0, URZ ;  /* 0x000000d009097890 */ /* 0x000fe2000fffe0ff */
[----:B------:R-:W-:Y:S01]  /*3680*/  SHF.L.U32 R3, R11, 0x1f, RZ ;  /* 0x0000001f0b037819 */ /* 0x000fe200000006ff */
[----:B------:R-:W-:-:S03]  /*3690*/  UMOV UR5, 0x40 ;  /* 0x0000004000057882 */ /* 0x000fc60000000000 */
[----:B------:R-:W-:Y:S01]  /*36a0*/  UVIRTCOUNT.DEALLOC.SMPOOL 0x80 ;  /* 0x000000800000784c */ /* 0x000fe20000000000 */
[----:B--2---:R-:W-:Y:S02]  /*36b0*/  ULEA UR4, UR4, UR5, 0x18 ;  /* 0x0000000504047291 */ /* 0x004fe4000f8ec0ff */
[----:B------:R-:W-:-:S07]  /*36c0*/  ULEA UR5, UR12, UR9, 0x3 ;  /* 0x000000090c057291 */ /* 0x000fce000f8e18ff */
[----:B------:R2:W-:Y:S02]  /*36d0*/  @P0 STS.U8 [UR4+0x1c], R0 ;  /* 0x00001c00ff000988 */ /* 0x0005e40008000004 */
[----:B------:R-:W3:Y:S02]  /*36e0*/  SYNCS.PHASECHK.TRANS64.TRYWAIT P0, [UR5], R3 ;  /* 0x00000003ff0075a7 */ /* 0x000ee40008001105 */
[----:B--23--:R-:W-:Y:S05]  /*36f0*/  @!P0 BRA `(.L_x_63) ;  /* 0x00000044001c8947 */ /* 0x00cfea0003800000 */
.L_x_123:
[----:B------:R-:W-:-:S04]  /*3700*/  UIADD3 UR6, UPT, UPT, UR12, 0x1, URZ ;  /* 0x000000010c067890 */ /* 0x000fc8000fffe0ff */
[----:B------:R-:W-:-:S04]  /*3710*/  UISETP.NE.AND UP0, UPT, UR6, 0x4, UPT ;  /* 0x000000040600788c */ /* 0x000fc8000bf05270 */
[----:B------:R-:W-:Y:S02]  /*3720*/  USEL UR7, URZ, 0x1, UP0 ;  /* 0x00000001ff077887 */ /* 0x000fe40008000000 */
[----:B------:R-:W-:-:S04]  /*3730*/  USEL UR6, UR6, URZ, UP0 ;  /* 0x000000ff06067287 */ /* 0x000fc80008000000 */
[----:B------:R-:W-:Y:S01]  /*3740*/  ULEA UR5, UR6, UR9, 0x3 ;  /* 0x0000000906057291 */ /* 0x000fe2000f8e18ff */
[----:B------:R-:W-:-:S04]  /*3750*/  LOP3.LUT R2, R11, UR7, RZ, 0x3c, !PT ;  /* 0x000000070b027c12 */ /* 0x000fc8000f8e3cff */
[----:B--2---:R-:W-:-:S04]  /*3760*/  SHF.L.U32 R3, R2, 0x1f, RZ ;  /* 0x0000001f02037819 */ /* 0x004fc800000006ff */
[----:B------:R-:W2:Y:S02]  /*3770*/  SYNCS.PHASECHK.TRANS64.TRYWAIT P0, [UR5], R3 ;  /* 0x00000003ff0075a7 */ /* 0x000ea40008001105 */
[----:B--2---:R-:W-:Y:S05]  /*3780*/  @!P0 BRA `(.L_x_64) ;  /* 0x0000004400108947 */ /* 0x004fea0003800000 */
.L_x_125:
        /* <DEDUP_REMOVED lines=9> */
.L_x_127:
[----:B------:R-:W-:-:S04]  /*3820*/  UIADD3 UR6, UPT, UPT, UR6, 0x1, URZ ;  /* 0x0000000106067890 */ /* 0x000fc8000fffe0ff */
[----:B------:R-:W-:-:S04]  /*3830*/  UISETP.NE.AND UP0, UPT, UR6, 0x4, UPT ;  /* 0x000000040600788c */ /* 0x000fc8000bf05270 */
[----:B------:R-:W-:Y:S02]  /*3840*/  USEL UR5, URZ, 0x1, UP0 ;  /* 0x00000001ff057887 */ /* 0x000fe40008000000 */
[----:B------:R-:W-:-:S04]  /*3850*/  USEL UR6, UR6, URZ, UP0 ;  /* 0x000000ff06067287 */ /* 0x000fc80008000000 */
[----:B------:R-:W-:Y:S01]  /*3860*/  ULEA UR6, UR6, UR9, 0x3 ;  /* 0x0000000906067291 */ /* 0x000fe2000f8e18ff */
[----:B--2---:R-:W-:-:S04]  /*3870*/  LOP3.LUT R3, R2, UR5, RZ, 0x3c, !PT ;  /* 0x0000000502037c12 */ /* 0x004fc8000f8e3cff */
[----:B------:R-:W-:-:S04]  /*3880*/  SHF.L.U32 R3, R3, 0x1f, RZ ;  /* 0x0000001f03037819 */ /* 0x000fc800000006ff */
[----:B------:R-:W2:Y:S02]  /*3890*/  SYNCS.PHASECHK.TRANS64.TRYWAIT P0, [UR6], R3 ;  /* 0x00000003ff0075a7 */ /* 0x000ea40008001106 */
[----:B--2---:R-:W-:Y:S05]  /*38a0*/  @!P0 BRA `(.L_x_66) ;  /* 0x0000004000f88947 */ /* 0x004fea0003800000 */
.L_x_129:
[----:B------:R-:W-:Y:S01]  /*38b0*/  NOP ;  /* 0x0000000000007918 */ /* 0x000fe20000000000 */
[----:B--2---:R-:W2:Y:S01]  /*38c0*/  LDS R0, [UR4+0x14] ;  /* 0x00001404ff007984 */ /* 0x004ea20008000800 */
[----:B------:R-:W-:Y:S01]  /*38d0*/  ULOP3.LUT UR6, UR13, 0xffff, URZ, 0xc0, !UPT ;  /* 0x0000ffff0d067892 */ /* 0x000fe2000f8ec0ff */
[----:B------:R-:W-:Y:S01]  /*38e0*/  UMOV UR8, 0xffff ;  /* 0x0000ffff00087882 */ /* 0x000fe20000000000 */
[----:B------:R-:W-:Y:S02]  /*38f0*/  UMOV UR5, 0x1 ;  /* 0x0000000100057882 */ /* 0x000fe40000000000 */
[----:B------:R-:W-:-:S04]  /*3900*/  USHF.R.U32.HI UR6, URZ, 0x5, UR6 ;  /* 0x00000005ff067899 */ /* 0x000fc80008011606 */
[----:B------:R-:W-:Y:S02]  /*3910*/  USHF.L.U32 UR8, UR8, UR6, URZ ;  /* 0x0000000608087299 */ /* 0x000fe400080006ff */
[----:B------:R-:W-:-:S04]  /*3920*/  USHF.L.U32 UR5, UR5, UR6, URZ ;  /* 0x0000000605057299 */ /* 0x000fc800080006ff */
[----:B--2---:R-:W-:-:S04]  /*3930*/  LOP3.LUT R0, R0, UR8, RZ, 0xc0, !PT ;  /* 0x0000000800007c12 */ /* 0x004fc8000f8ec0ff */
[----:B------:R-:W-:-:S13]  /*3940*/  ISETP.NE.AND P0, PT, R0, UR8, PT ;  /* 0x0000000800007c0c */ /* 0x000fda000bf05270 */
[----:B------:R-:W-:Y:S05]  /*3950*/  @P0 BRA `(.L_x_67) ;  /* 0x0000000000580947 */ /* 0x000fea0003800000 */
[----:B------:R-:W2:Y:S02]  /*3960*/  LDS R0, [UR4+0x18] ;  /* 0x00001804ff007984 */ /* 0x000ea40008000800 */
[----:B--2---:R-:W-:-:S04]  /*3970*/  LOP3.LUT R0, R0, UR5, RZ, 0xc0, !PT ;  /* 0x0000000500007c12 */ /* 0x004fc8000f8ec0ff */
[----:B------:R-:W-:-:S13]  /*3980*/  ISETP.NE.AND P0, PT, R0, UR5, PT ;  /* 0x0000000500007c0c */ /* 0x000fda000bf05270 */
[----:B------:R-:W-:Y:S05]  /*3990*/  @P0 BRA `(.L_x_68) ;  /* 0x00000000003c0947 */ /* 0x000fea0003800000 */
[----:B------:R-:W2:Y:S01]  /*39a0*/  S2R R2, SR_LANEID ;  /* 0x0000000000027919 */ /* 0x000ea20000000000 */
[----:B------:R-:W-:Y:S01]  /*39b0*/  ULOP3.LUT UR8, URZ, UR8, URZ, 0x33, !UPT ;  /* 0x00000008ff087292 */ /* 0x000fe2000f8e33ff */
[----:B------:R-:W-:Y:S01]  /*39c0*/  LOP3.LUT R4, RZ, UR5, RZ, 0x33, !PT ;  /* 0x00000005ff047c12 */ /* 0x000fe2000f8e33ff */
[----:B------:R-:W-:Y:S02]  /*39d0*/  VOTEU.ANY UR7, UPT, PT ;  /* 0x0000000000077886 */ /* 0x000fe400038e0100 */
[----:B------:R-:W-:Y:S01]  /*39e0*/  UFLO.U32 UR7, UR7 ;  /* 0x00000007000772bd */ /* 0x000fe200080e0000 */
[----:B------:R-:W3:Y:S01]  /*39f0*/  REDUX UR5, R4 ;  /* 0x00000000040573c4 */ /* 0x000ee20000000000 */
[----:B------:R-:W-:-:S06]  /*3a00*/  IMAD.U32 R0, RZ, RZ, UR8 ;  /* 0x00000008ff007e24 */ /* 0x000fcc000f8e00ff */
[----:B------:R1:W-:Y:S01]  /*3a10*/  UTCATOMSWS.AND URZ, UR8 ;  /* 0x0000000800ff79e3 */ /* 0x0003e20008000000 */
[----:B------:R-:W4:Y:S01]  /*3a20*/  REDUX UR6, R0 ;  /* 0x00000000000673c4 */ /* 0x000f220000000000 */
[----:B--2---:R-:W-:Y:S01]  /*3a30*/  ISETP.EQ.U32.AND P0, PT, R2, UR7, PT ;  /* 0x0000000702007c0c */ /* 0x004fe2000bf02070 */
[----:B---3--:R-:W-:Y:S01]  /*3a40*/  IMAD.U32 R2, RZ, RZ, UR5 ;  /* 0x00000005ff027e24 */ /* 0x008fe2000f8e00ff */
[----:B----4-:R-:W-:-:S11]  /*3a50*/  MOV R3, UR6 ;  /* 0x0000000600037c02 */ /* 0x010fd60008000f00 */
[----:B------:R1:W-:Y:S04]  /*3a60*/  @P0 ATOMS.AND RZ, [UR4+0x14], R3 ;  /* 0x00001403ffff098c */ /* 0x0003e8000a800004 */
[----:B------:R1:W-:Y:S01]  /*3a70*/  @P0 ATOMS.AND RZ, [UR4+0x18], R2 ;  /* 0x00001802ffff098c */ /* 0x0003e2000a800004 */
[----:B------:R-:W-:Y:S05]  /*3a80*/  BRA `(.L_x_69) ;  /* 0x0000000000147947 */ /* 0x000fea0003800000 */
.L_x_68:
[----:B------:R-:W-:Y:S02]  /*3a90*/  MOV R2, 0x3ab0 ;  /* 0x00003ab000027802 */ /* 0x000fe40000000f00 */
[----:B-1--45:R-:W-:Y:S05]  /*3aa0*/  CALL.REL.NOINC `($__internal_0_$__cuda_sm10x_tcgen05_guardrail_trap_col_being_dealloced_not_returned_by_alloc) ;  /* 0x0000004400187944 */ /* 0x032fea0003c00000 */
[----:B------:R-:W-:Y:S05]  /*3ab0*/  BRA `(.L_x_69) ;  /* 0x0000000000087947 */ /* 0x000fea0003800000 */
.L_x_67:
[----:B------:R-:W-:Y:S02]  /*3ac0*/  MOV R2, 0x3ae0 ;  /* 0x00003ae000027802 */ /* 0x000fe40000000f00 */
[----:B-1--45:R-:W-:Y:S05]  /*3ad0*/  CALL.REL.NOINC `($__internal_2_$__cuda_sm10x_tcgen05_guardrail_trap_unallocated_columns_being_dealloced) ;  /* 0x0000004400247944 */ /* 0x032fea0003c00000 */
.L_x_69:
[----:B------:R-:W-:Y:S01]  /*3ae0*/  NOP ;  /* 0x0000000000007918 */ /* 0x000fe20000000000 */
[----:B-1----:R-:W-:Y:S05]  /*3af0*/  EXIT ;  /* 0x000000000000794d */ /* 0x002fea0003800000 */
.L_x_51:
[----:B------:R-:W-:-:S09]  /*3b00*/  UISETP.NE.OR UP2, UPT, UR8, 0x3, !UP2 ;  /* 0x000000030800788c */ /* 0x000fd2000d745670 */
[----:B------:R-:W-:Y:S05]  /*3b10*/  BRA.U UP2, `(.L_x_70) ;  /* 0x0000000d02347547 */ /* 0x000fea000b800000 */
[----:B------:R-:W1:Y:S01]  /*3b20*/  LDC R0, c[0x0][0xb30] ;  /* 0x0002cc00ff007b82 */ /* 0x000e620000000800 */
[----:B------:R-:W2:Y:S01]  /*3b30*/  LDCU.64 UR8, c[0x0][0x888] ;  /* 0x00011100ff0877ac */ /* 0x000ea20008000a00 */
[----:B------:R-:W-:Y:S01]  /*3b40*/  IMAD.MOV.U32 R30, RZ, RZ, 0x1 ;  /* 0x00000001ff1e7424 */ /* 0x000fe200078e00ff */
[----:B------:R-:W-:Y:S01]  /*3b50*/  CS2R R28, SRZ ;  /* 0x00000000001c7805 */ /* 0x000fe2000001ff00 */
[----:B------:R-:W-:Y:S01]  /*3b60*/  IMAD.MOV.U32 R25, RZ, RZ, 0x2800 ;  /* 0x00002800ff197424 */ /* 0x000fe200078e00ff */
[----:B------:R-:W4:Y:S03]  /*3b70*/  LDCU.64 UR4, c[0x0][0x890] ;  /* 0x00011200ff0477ac */ /* 0x000f260008000a00 */
[----:B------:R-:W3:Y:S01]  /*3b80*/  LDC R19, c[0x0][0x370] ;  /* 0x0000dc00ff137b82 */ /* 0x000ee20000000800 */
[----:B------:R-:W-:Y:S01]  /*3b90*/  UMOV UR7, 0x400 ;  /* 0x0000040000077882 */ /* 0x000fe20000000000 */
[----:B------:R-:W-:-:S02]  /*3ba0*/  UPLOP3.LUT UP1, UPT, UPT, UPT, UPT, 0x40, 0x4 ;  /* 0x000000000004789c */ /* 0x000fc40003f2e870 */
[----:B------:R-:W-:-:S04]  /*3bb0*/  ULEA UR7, UR37, UR7, 0x18 ;  /* 0x0000000725077291 */ /* 0x000fc8000f8ec0ff */
[----:B------:R-:W3:Y:S01]  /*3bc0*/  LDC R2, c[0x0][0xb0c] ;  /* 0x0002c300ff027b82 */ /* 0x000ee20000000800 */
[----:B--2---:R-:W-:Y:S02]  /*3bd0*/  UISETP.NE.U32.AND UP5, UPT, UR8, URZ, UPT ;  /* 0x000000ff0800728c */ /* 0x004fe4000bfa5070 */
[----:B------:R-:W-:Y:S02]  /*3be0*/  UIADD3 UR8, UPT, UPT, UR7, 0x70, URZ ;  /* 0x0000007007087890 */ /* 0x000fe4000fffe0ff */
[----:B----4-:R-:W-:-:S03]  /*3bf0*/  UISETP.NE.U32.AND UP6, UPT, UR4, URZ, UPT ;  /* 0x000000ff0400728c */ /* 0x010fc6000bfc5070 */
[----:B------:R-:W2:Y:S01]  /*3c00*/  LDC R18, c[0x0][0xb20] ;  /* 0x0002c800ff127b82 */ /* 0x000ea20000000800 */
[----:B-1----:R-:W-:Y:S01]  /*3c10*/  ISETP.NE.AND P1, PT, R0, 0x1, PT ;  /* 0x000000010000780c */ /* 0x002fe20003f25270 */
[----:B------:R-:W-:Y:S02]  /*3c20*/  UISETP.NE.AND.EX UP5, UPT, UR9, URZ, UPT, UP5 ;  /* 0x000000ff0900728c */ /* 0x000fe4000bfa5350 */
[----:B------:R-:W-:Y:S02]  /*3c30*/  UPRMT UR37, UR37, 0x654, UR8 ;  /* 0x0000065425257896 */ /* 0x000fe40008000008 */
[----:B------:R-:W-:Y:S02]  /*3c40*/  UISETP.NE.AND.EX UP6, UPT, UR5, URZ, UPT, UP6 ;  /* 0x000000ff0500728c */ /* 0x000fe4000bfc5360 */
[----:B------:R-:W1:Y:S08]  /*3c50*/  LDC.64 R32, c[0x0][0x348] ;  /* 0x0000d200ff207b82 */ /* 0x000e700000000a00 */
[----:B------:R-:W4:Y:S08]  /*3c60*/  LDC.64 R16, c[0x0][0xb10] ;  /* 0x0002c400ff107b82 */ /* 0x000f300000000a00 */
[----:B------:R-:W1:Y:S08]  /*3c70*/  LDC.64 R6, c[0x0][0xb18] ;  /* 0x0002c600ff067b82 */ /* 0x000e700000000a00 */
[----:B------:R-:W1:Y:S08]  /*3c80*/  LDC.64 R4, c[0x0][0xb28] ;  /* 0x0002ca00ff047b82 */ /* 0x000e700000000a00 */
[----:B--23--:R-:W1:Y:S02]  /*3c90*/  LDC R24, c[0x0][0x374] ;  /* 0x0000dd00ff187b82 */ /* 0x00ce640000000800 */
.L_x_78:
[C---:B------:R-:W-:Y:S02]  /*3ca0*/  LEA R0, R29.reuse, UR7, 0x3 ;  /* 0x000000071d007c11 */ /* 0x040fe4000f8e18ff */
[----:B------:R-:W-:Y:S02]  /*3cb0*/  SHF.L.U32 R3, R28, 0x1f, RZ ;  /* 0x0000001f1c037819 */ /* 0x000fe400000006ff */
[----:B------:R-:W-:Y:S02]  /*3cc0*/  LEA R20, R29, UR7, 0x4 ;  /* 0x000000071d147c11 */ /* 0x000fe4000f8e20ff */
[----:B--2---:R-:W2:Y:S02]  /*3cd0*/  SYNCS.PHASECHK.TRANS64.TRYWAIT P0, [R0+URZ+0x90], R3 ;  /* 0x00009003000075a7 */ /* 0x004ea400080011ff */
[----:B--2---:R-:W-:Y:S05]  /*3ce0*/  @!P0 BRA `(.L_x_71) ;  /* 0x0000004000008947 */ /* 0x004fea0003800000 */
.L_x_130:
[----:B------:R-:W-:Y:S01]  /*3cf0*/  ISETP.GE.AND P0, PT, R92, 0x1, PT ;  /* 0x000000015c00780c */ /* 0x000fe20003f06270 */
[----:B------:R-:W3:Y:S01]  /*3d00*/  LDS.128 R20, [R20+0x120] ;  /* 0x0001200014147984 */ /* 0x000ee20000000c00 */
[----:B------:R-:W-:Y:S01]  /*3d10*/  ISETP.NE.U32.AND P4, PT, RZ, UR4, PT ;  /* 0x00000004ff007c0c */ /* 0x000fe2000bf85070 */
[----:B--2---:R-:W-:Y:S01]  /*3d20*/  VIADD R0, R0, 0xa0 ;  /* 0x000000a000007836 */ /* 0x004fe20000000000 */
[----:B------:R-:W-:Y:S02]  /*3d30*/  SHF.L.U32 R26, R30, 0x1f, RZ ;  /* 0x0000001f1e1a7819 */ /* 0x000fe400000006ff */
[----:B------:R-:W-:Y:S02]  /*3d40*/  ISETP.NE.AND.EX P4, PT, RZ, UR5, PT, P4 ;  /* 0x00000005ff007c0c */ /* 0x000fe4000bf85340 */
[----:B------:R-:W-:Y:S01]  /*3d50*/  PRMT R0, RZ, 0x654, R0 ;  /* 0x00000654ff007816 */ /* 0x000fe20000000000 */
[----:B------:R-:W-:Y:S01]  /*3d60*/  @!PT LDS RZ, [RZ] ;  /* 0x00000000fffff984 */ /* 0x000fe20000000800 */
[----:B------:R-:W-:Y:S01]  /*3d70*/  @!PT LDS RZ, [RZ] ;  /* 0x00000000fffff984 */ /* 0x000fe20000000800 */
[----:B------:R-:W-:Y:S01]  /*3d80*/  @!PT LDS RZ, [RZ] ;  /* 0x00000000fffff984 */ /* 0x000fe20000000800 */
[----:B------:R-:W-:Y:S01]  /*3d90*/  @!PT LDS RZ, [RZ] ;  /* 0x00000000fffff984 */ /* 0x000fe20000000800 */
[----:B------:R2:W-:Y:S06]  /*3da0*/  MEMBAR.ALL.CTA ;  /* 0x0000000000007992 */ /* 0x0005ec0000008000 */
[----:B--2---:R-:W2:Y:S02]  /*3db0*/  FENCE.VIEW.ASYNC.S ;  /* 0x00000000000073c6 */ /* 0x004ea40000000000 */
[----:B--2---:R2:W-:Y:S01]  /*3dc0*/  SYNCS.ARRIVE.TRANS64.RED.A1T0 RZ, [R0+URZ], RZ ;  /* 0x000000ff00ff79a7 */ /* 0x0045e200081004ff */
[----:B---3--:R-:W-:Y:S11]  /*3dd0*/  LOP3.LUT P3, RZ, R22, 0x1, RZ, 0xc0, !PT ;  /* 0x0000000116ff7812 */ /* 0x008ff6000786c0ff */
[----:B------:R-:W-:Y:S02]  /*3de0*/  @!UPT UIADD3 URZ, UPT, UPT, URZ, URZ, URZ ;  /* 0x000000fffffff290 */ /* 0x000fe4000fffe0ff */
[----:B------:R-:W-:Y:S02]  /*3df0*/  @P3 MOV R13, R20 ;  /* 0x00000014000d3202 */ /* 0x000fe40000000f00 */
[----:B------:R-:W-:Y:S01]  /*3e00*/  @P3 LOP3.LUT R8, R21, 0xffff, RZ, 0xc0, !PT ;  /* 0x0000ffff15083812 */ /* 0x000fe200078ec0ff */
[----:B--2---:R-:W-:Y:S06]  /*3e10*/  @!P0 BRA `(.L_x_72) ;  /* 0x0000000000a48947 */ /* 0x004fec0003800000 */
[----:B-1----:R-:W-:Y:S01]  /*3e20*/  IMAD.HI.U32 R31, R24, R7, RZ ;  /* 0x00000007181f7227 */ /* 0x002fe200078e00ff */
[----:B------:R-:W-:Y:S02]  /*3e30*/  ISETP.NE.AND P0, PT, R6, 0x1, PT ;  /* 0x000000010600780c */ /* 0x000fe40003f05270 */
[----:B------:R-:W-:Y:S01]  /*3e40*/  ISETP.NE.AND P2, PT, R92, 0x1, PT ;  /* 0x000000015c00780c */ /* 0x000fe20003f45270 */
[----:B----4-:R-:W-:Y:S01]  /*3e50*/  IMAD.HI.U32 R34, R19, R16, RZ ;  /* 0x0000001013227227 */ /* 0x010fe200078e00ff */
[----:B------:R-:W-:Y:S02]  /*3e60*/  SHF.R.U32.HI R31, RZ, R18, R31 ;  /* 0x00000012ff1f7219 */ /* 0x000fe4000001161f */
[----:B------:R-:W-:Y:S01]  /*3e70*/  ISETP.NE.AND P5, PT, R2, 0x1, PT ;  /* 0x000000010200780c */ /* 0x000fe20003fa5270 */
[----:B------:R-:W-:Y:S01]  /*3e80*/  IMAD.HI.U32 R36, R13, R16, RZ ;  /* 0x000000100d247227 */ /* 0x000fe200078e00ff */
[----:B------:R-:W-:Y:S02]  /*3e90*/  SHF.R.U32.HI R34, RZ, R17, R34 ;  /* 0x00000011ff227219 */ /* 0x000fe40000011622 */
[----:B------:R-:W-:Y:S01]  /*3ea0*/  SEL R3, R24, R31, !P0 ;  /* 0x0000001f18037207 */ /* 0x000fe20004000000 */
[C---:B------:R-:W-:Y:S01]  /*3eb0*/  IMAD.HI.U32 R31, R8.reuse, R7, RZ ;  /* 0x00000007081f7227 */ /* 0x040fe200078e00ff */
[----:B------:R-:W-:Y:S02]  /*3ec0*/  SEL R11, R19, R34, !P5 ;  /* 0x00000022130b7207 */ /* 0x000fe40006800000 */
[----:B------:R-:W-:Y:S01]  /*3ed0*/  SHF.R.U32.HI R36, RZ, R17, R36 ;  /* 0x00000011ff247219 */ /* 0x000fe20000011624 */
[----:B------:R-:W-:Y:S01]  /*3ee0*/  IMAD.HI.U32 R38, R3, R4, RZ ;  /* 0x0000000403267227 */ /* 0x000fe200078e00ff */
[----:B------:R-:W-:Y:S03]  /*3ef0*/  SHF.R.U32.HI R31, RZ, R18, R31 ;  /* 0x00000012ff1f7219 */ /* 0x000fe6000001161f */
[----:B------:R-:W-:Y:S01]  /*3f00*/  IMAD.HI.U32 R34, R11, R4, RZ ;  /* 0x000000040b227227 */ /* 0x000fe200078e00ff */
[----:B------:R-:W-:Y:S02]  /*3f10*/  @P2 SHF.R.U32.HI R3, RZ, R5, R38 ;  /* 0x00000005ff032219 */ /* 0x000fe40000011626 */
[----:B------:R-:W-:Y:S02]  /*3f20*/  SEL R9, R8, R31, !P0 ;  /* 0x0000001f08097207 */ /* 0x000fe40004000000 */
[----:B------:R-:W-:Y:S01]  /*3f30*/  @P2 SHF.R.U32.HI R11, RZ, R5, R34 ;  /* 0x00000005ff0b2219 */ /* 0x000fe20000011622 */
[C---:B------:R-:W-:Y:S01]  /*3f40*/  IMAD R10, R92.reuse, R3, RZ ;  /* 0x000000035c0a7224 */ /* 0x040fe200078e02ff */
[----:B------:R-:W-:Y:S01]  /*3f50*/  SEL R3, R13, R36, !P5 ;  /* 0x000000240d037207 */ /* 0x000fe20006800000 */
[C---:B------:R-:W-:Y:S03]  /*3f60*/  IMAD.HI.U32 R14, R9.reuse, R4, RZ ;  /* 0x00000004090e7227 */ /* 0x040fe600078e00ff */
[----:B------:R-:W-:Y:S01]  /*3f70*/  ISETP.GE.AND P0, PT, R9, R10, PT ;  /* 0x0000000a0900720c */ /* 0x000fe20003f06270 */
[C---:B------:R-:W-:Y:S01]  /*3f80*/  IMAD R12, R92.reuse, R11, RZ ;  /* 0x0000000b5c0c7224 */ /* 0x040fe200078e02ff */
[-C--:B------:R-:W-:Y:S04]  /*3f90*/  SHF.R.U32.HI R14, RZ, R5.reuse, R14 ;  /* 0x00000005ff0e7219 */ /* 0x080fe8000001160e */
[----:B------:R-:W-:Y:S02]  /*3fa0*/  ISETP.GE.OR P0, PT, R3, R12, P0 ;  /* 0x0000000c0300720c */ /* 0x000fe40000706670 */
[----:B------:R-:W-:Y:S05]  /*3fb0*/  SEL R15, R9, R14, !P2 ;  /* 0x0000000e090f7207 */ /* 0x000fea0005000000 */
[----:B------:R-:W-:Y:S04]  /*3fc0*/  IMAD.MOV R14, RZ, RZ, -R15 ;  /* 0x000000ffff0e7224 */ /* 0x000fe800078e0a0f */
[----:B------:R-:W-:Y:S02]  /*3fd0*/  IMAD R14, R92, R14, R9 ;  /* 0x0000000e5c0e7224 */ /* 0x000fe400078e0209 */
[C---:B------:R-:W-:Y:S05]  /*3fe0*/  @!P0 IMAD.HI.U32 R10, R3.reuse, R4, RZ ;  /* 0x00000004030a8227 */ /* 0x040fea00078e00ff */
[----:B------:R-:W-:Y:S04]  /*3ff0*/  @!P0 SHF.R.U32.HI R10, RZ, R5, R10 ;  /* 0x00000005ff0a8219 */ /* 0x000fe8000001160a */
[----:B------:R-:W-:Y:S01]  /*4000*/  @!P0 SEL R0, R3, R10, !P2 ;  /* 0x0000000a03008207 */ /* 0x000fe20005000000 */
[----:B------:R-:W-:Y:S03]  /*4010*/  IMAD.MOV R10, RZ, RZ, -R3 ;  /* 0x000000ffff0a7224 */ /* 0x000fe600078e0a03 */
[----:B------:R-:W-:Y:S01]  /*4020*/  @!P0 IADD3 R15, PT, PT, R15, -R0, RZ ;  /* 0x800000000f0f8210 */ /* 0x000fe20007ffe0ff */
[----:B------:R-:W-:Y:S01]  /*4030*/  @!P0 IMAD R0, R11, R14, R0 ;  /* 0x0000000e0b008224 */ /* 0x000fe200078e0200 */
[----:B------:R-:W-:Y:S01]  /*4040*/  IADD3 R11, PT, PT, -R9, RZ, RZ ;  /* 0x000000ff090b7210 */ /* 0x000fe20007ffe1ff */
[----:B------:R-:W-:Y:S02]  /*4050*/  IMAD R13, R2, R10, R13 ;  /* 0x0000000a020d7224 */ /* 0x000fe400078e020d */
[----:B------:R-:W-:Y:S02]  /*4060*/  @!P0 IMAD R9, R15, R92, R3 ;  /* 0x0000005c0f098224 */ /* 0x000fe400078e0203 */
[----:B------:R-:W-:Y:S02]  /*4070*/  @!P0 IMAD.MOV.U32 R3, RZ, RZ, R0 ;  /* 0x000000ffff038224 */ /* 0x000fe400078e0000 */
[----:B------:R-:W-:Y:S02]  /*4080*/  IMAD R8, R6, R11, R8 ;  /* 0x0000000b06087224 */ /* 0x000fe400078e0208 */
[----:B------:R-:W-:Y:S02]  /*4090*/  IMAD R13, R3, R2, R13 ;  /* 0x00000002030d7224 */ /* 0x000fe400078e020d */
[----:B------:R-:W-:Y:S02]  /*40a0*/  IMAD R8, R9, R6, R8 ;  /* 0x0000000609087224 */ /* 0x000fe400078e0208 */
.L_x_72:
[----:B------:R-:W-:Y:S05]  /*40b0*/  BRA.U UP1, `(.L_x_73) ;  /* 0x0000000101107547 */ /* 0x000fea000b800000 */
[----:B------:R-:W-:Y:S04]  /*40c0*/  MOV R0, UR6 ;  /* 0x0000000600007c02 */ /* 0x000fe80008000f00 */
[----:B------:R-:W-:Y:S04]  /*40d0*/  SHF.L.U32 R3, R0, 0x1f, RZ ;  /* 0x0000001f00037819 */ /* 0x000fe800000006ff */
[----:B------:R-:W2:Y:S02]  /*40e0*/  SYNCS.PHASECHK.TRANS64.TRYWAIT P0, [UR7+0x88], R3 ;  /* 0x00008803ff0075a7 */ /* 0x000ea40008001107 */
[----:B--2---:R-:W-:Y:S05]  /*40f0*/  @!P0 BRA `(.L_x_74) ;  /* 0x0000003c00108947 */ /* 0x004fea0003800000 */
.L_x_73:
[----:B------:R-:W-:Y:S05]  /*4100*/  BRA.U !UP6, `(.L_x_75) ;  /* 0x000000010e347547 */ /* 0x000fea000b800000 */
[----:B------:R-:W-:Y:S01]  /*4110*/  UPLOP3.LUT UP0, UPT, UPT, UPT, UP5, 0x80, 0x8 ;  /* 0x000000000008789c */ /* 0x000fe20003f0f050 */
[----:B------:R-:W-:Y:S05]  /*4120*/  HFMA2 R194, -RZ, RZ, 0, 5.9604644775390625e-08 ;  /* 0x00000001ffc27431 */ /* 0x000fea00000001ff */
[----:B------:R-:W-:Y:S05]  /*4130*/  PLOP3.LUT P0, PT, PT, PT, UP0, 0x80, 0x8 ;  /* 0x000000000008781c */ /* 0x000fea0003f0f008 */
[----:B------:R-:W3:Y:S01]  /*4140*/  @UP0 LDCU.64 UR10, c[0x0][0x888] ;  /* 0x00011100ff0a07ac */ /* 0x000ee20008000a00 */
[----:B------:R-:W-:Y:S04]  /*4150*/  @UP0 UIMAD UR8, UR36, UR4, URZ ;  /* 0x00000004240802a4 */ /* 0x000fe8000f8e02ff */
[----:B---3--:R-:W-:Y:S06]  /*4160*/  @UP0 UIMAD.WIDE UR10, UR8, 0x4, UR10 ;  /* 0x00000004080a08a5 */ /* 0x008fec000f8e020a */
[----:B------:R-:W-:Y:S02]  /*4170*/  IMAD.U32 R10, RZ, RZ, UR10 ;  /* 0x0000000aff0a7e24 */ /* 0x000fe4000f8e00ff */
[----:B------:R-:W-:Y:S05]  /*4180*/  IMAD.U32 R11, RZ, RZ, UR11 ;  /* 0x0000000bff0b7e24 */ /* 0x000fea000f8e00ff */
[----:B--2---:R-:W2:Y:S02]  /*4190*/  @P0 LDG.E R0, desc[UR46][R10.64] ;  /* 0x0000002e0a000981 */ /* 0x004ea4000c1e1900 */
[----:B--2---:R-:W-:Y:S01]  /*41a0*/  @P0 R2UR UR38, R0 ;  /* 0x00000000002602ca */ /* 0x004fe200000e0000 */
[----:B------:R-:W-:Y:S05]  /*41b0*/  IMAD.MOV.U32 R0, RZ, RZ, 0x1 ;  /* 0x00000001ff007424 */ /* 0x000fea00078e00ff */
[----:B------:R-:W-:Y:S08]  /*41c0*/  @!P0 PRMT R194, R0, 0x7610, R194 ;  /* 0x0000761000c28816 */ /* 0x000ff000000000c2 */
[----:B------:R-:W3:Y:S02]  /*41d0*/  @!UP0 LDCU UR38, c[0x0][0x880] ;  /* 0x00011000ff2687ac */ /* 0x000ee40008000800 */
.L_x_75:
[----:B---3--:R-:W-:Y:S01]  /*41e0*/  @!P4 FSETP.EQ.AND P5, PT, RZ, UR38, PT ;  /* 0x00000026ff00cc0b */ /* 0x008fe2000bfa2000 */
[----:B------:R-:W-:Y:S01]  /*41f0*/  @!UPT UIADD3 URZ, UPT, UPT, URZ, URZ, URZ ;  /* 0x000000fffffff290 */ /* 0x000fe2000fffe0ff */
[----:B------:R-:W-:Y:S11]  /*4200*/  @!P4 BRA `(.L_x_76) ;  /* 0x000000000014c947 */ /* 0x000ff60003800000 */
[----:B------:R-:W-:Y:S02]  /*4210*/  LOP3.LUT P0, RZ, R194, 0xff, RZ, 0xc0, !PT ;  /* 0x000000ffc2ff7812 */ /* 0x000fe4000780c0ff */
[----:B------:R-:W-:Y:S04]  /*4220*/  PLOP3.LUT P5, PT, PT, PT, UP0, 0x80, 0x8 ;  /* 0x000000000008781c */ /* 0x000fe80003faf008 */
[----:B------:R-:W-:Y:S07]  /*4230*/  PLOP3.LUT P5, PT, P5, PT, PT, 0x8, 0x80 ;  /* 0x000000000080781c */ /* 0x000fee0002fae170 */
[----:B------:R-:W-:Y:S11]  /*4240*/  @P0 FSETP.EQ.AND P5, PT, RZ, UR38, PT ;  /* 0x00000026ff000c0b */ /* 0x000ff6000bfa2000 */
[----:B------:R-:W-:Y:S02]  /*4250*/  @!UPT UIADD3 URZ, UPT, UPT, URZ, URZ, URZ ;  /* 0x000000fffffff290 */ /* 0x000fe4000fffe0ff */
.L_x_76:
[----:B------:R-:W3:Y:S01]  /*4260*/  SYNCS.PHASECHK.TRANS64.TRYWAIT P4, [UR7+0x78], R26 ;  /* 0x0000781aff0075a7 */ /* 0x000ee20008081107 */
[----:B------:R-:W-:Y:S01]  /*4270*/  @P3 SHF.R.U32.HI R27, RZ, 0x10, R21 ;  /* 0x00000010ff1b3819 */ /* 0x000fe20000011615 */
[----:B------:R-:W-:Y:S01]  /*4280*/  VIADD R29, R29, 0x1 ;  /* 0x000000011d1d7836 */ /* 0x000fe20000000000 */
[----:B------:R-:W1:Y:S08]  /*4290*/  LDC.64 R14, c[0x0][0xb10] ;  /* 0x0002c400ff0e7b82 */ /* 0x000e700000000a00 */
[----:B------:R-:W4:Y:S08]  /*42a0*/  LDC.64 R10, c[0x0][0xb18] ;  /* 0x0002c600ff0a7b82 */ /* 0x000f300000000a00 */
[----:B--2---:R-:W2:Y:S08]  /*42b0*/  @!P1 LDC R0, c[0x0][0xb20] ;  /* 0x0002c800ff009b82 */ /* 0x004eb00000000800 */
[----:B------:R-:W2:Y:S01]  /*42c0*/  @!P1 LDC R3, c[0x0][0xb0c] ;  /* 0x0002c300ff039b82 */ /* 0x000ea20000000800 */
[----:B-1----:R-:W-:Y:S05]  /*42d0*/  @!P1 IMAD.HI.U32 R14, R13, R14, RZ ;  /* 0x0000000e0d0e9227 */ /* 0x002fea00078e00ff */
[----:B------:R-:W-:Y:S01]  /*42e0*/  @!P1 SHF.R.U32.HI R14, RZ, R15, R14 ;  /* 0x0000000fff0e9219 */ /* 0x000fe2000001160e */
[----:B----4-:R-:W-:Y:S01]  /*42f0*/  @!P1 IMAD.HI.U32 R11, R8, R11, RZ ;  /* 0x0000000b080b9227 */ /* 0x010fe200078e00ff */
[----:B------:R-:W-:Y:S04]  /*4300*/  @!P1 ISETP.NE.AND P0, PT, R10, 0x1, PT ;  /* 0x000000010a00980c */ /* 0x000fe80003f05270 */
[----:B--2---:R-:W-:Y:S02]  /*4310*/  @!P1 SHF.R.U32.HI R9, RZ, R0, R11 ;  /* 0x00000000ff099219 */ /* 0x004fe4000001160b */
[----:B------:R-:W-:Y:S02]  /*4320*/  @!P1 ISETP.NE.AND P2, PT, R3, 0x1, PT ;  /* 0x000000010300980c */ /* 0x000fe40003f45270 */
[----:B------:R-:W-:Y:S02]  /*4330*/  @!P1 SEL R9, R8, R9, !P0 ;  /* 0x0000000908099207 */ /* 0x000fe40004000000 */
[----:B------:R-:W-:Y:S02]  /*4340*/  ELECT P0, URZ, PT ;  /* 0x0000000000ff782f */ /* 0x000fe40003800000 */
[----:B------:R-:W-:Y:S05]  /*4350*/  @!P1 SEL R14, R13, R14, !P2 ;  /* 0x0000000e0d0e9207 */ /* 0x000fea0005000000 */
[----:B------:R-:W-:Y:S02]  /*4360*/  @!P1 IMAD.IADD R0, R9, 0x1, -R14 ;  /* 0x0000000109009824 */ /* 0x000fe400078e0a0e */
[----:B------:R-:W-:Y:S02]  /*4370*/  @!P1 IMAD.IADD R9, R14, 0x1, -R9 ;  /* 0x000000010e099824 */ /* 0x000fe400078e0a09 */
[----:B------:R-:W-:Y:S02]  /*4380*/  @!P1 IMAD R13, R0, R3, R13 ;  /* 0x00000003000d9224 */ /* 0x000fe400078e020d */
[----:B------:R-:W-:Y:S01]  /*4390*/  @!P1 IMAD R8, R9, R10, R8 ;  /* 0x0000000a09089224 */ /* 0x000fe200078e0208 */
[----:B---3--:R-:W-:Y:S06]  /*43a0*/  @!P4 BRA `(.L_x_77) ;  /* 0x00000038007cc947 */ /* 0x008fec0003800000 */
.L_x_133:
[----:B------:R-:W-:Y:S01]  /*43b0*/  PLOP3.LUT P5, PT, P5, P0, PT, 0xf2, 0x2f ;  /* 0x00000000002f781c */ /* 0x000fe20002fa1e72 */
[----:B------:R-:W-:Y:S01]  /*43c0*/  UMOV UR14, 0x0 ;  /* 0x00000000000e7882 */ /* 0x000fe20000000000 */
[----:B------:R-:W-:Y:S01]  /*43d0*/  UMOV UR15, 0x10000000 ;  /* 0x10000000000f7882 */ /* 0x000fe20000000000 */
[----:B------:R-:W-:Y:S01]  /*43e0*/  UMOV UR44, UR36 ;  /* 0x00000024002c7c82 */ /* 0x000fe20008000000 */
[----:B------:R-:W-:Y:S01]  /*43f0*/  UMOV UR28, UR36 ;  /* 0x00000024001c7c82 */ /* 0x000fe20008000000 */
[----:B------:R-:W-:Y:S01]  /*4400*/  UMOV UR20, UR36 ;  /* 0x0000002400147c82 */ /* 0x000fe20008000000 */
[----:B------:R-:W-:Y:S01]  /*4410*/  UMOV UR12, UR36 ;  /* 0x00000024000c7c82 */ /* 0x000fe20008000000 */
[----:B------:R-:W-:Y:S06]  /*4420*/  LOP3.LUT R30, R30, 0x1, RZ, 0x3c, !PT ;  /* 0x000000011e1e7812 */ /* 0x000fec00078e3cff */
[----:B-1----:R-:W-:Y:S01]  /*4430*/  @!P5 IADD3 R3, P0, PT, R32, 0x580, RZ ;  /* 0x000005802003d810 */ /* 0x002fe20007f1e0ff */
[----:B------:R-:W-:Y:S01]  /*4440*/  @!P5 IMAD R193, R193, 0x50, RZ ;  /* 0x00000050c1c1d824 */ /* 0x000fe200078e02ff */
[----:B------:R-:W-:Y:S01]  /*4450*/  VOTEU.ALL UP4, P5 ;  /* 0x0000000000ff7886 */ /* 0x000fe20002880000 */
[----:B------:R-:W-:Y:S01]  /*4460*/  @!P5 IMAD.SHL.U32 R195, R195, 0x80, RZ ;  /* 0x00000080c3c3d824 */ /* 0x000fe200078e00ff */
[----:B------:R-:W-:Y:S01]  /*4470*/  @!P5 R2UR UR9, R3 ;  /* 0x000000000309d2ca */ /* 0x000fe200000e0000 */
[----:B------:R-:W-:Y:S01]  /*4480*/  @!P5 IMAD.X R0, RZ, RZ, R33, P0 ;  /* 0x000000ffff00d224 */ /* 0x000fe200000e0621 */
[----:B------:R-:W-:Y:S01]  /*4490*/  @!P5 R2UR UR42, R193 ;  /* 0x00000000c12ad2ca */ /* 0x000fe200000e0000 */
[----:B------:R-:W-:Y:S01]  /*44a0*/  @!UP4 UIADD3 UR41, UPT, UPT, UR7, 0x70, URZ ;  /* 0x000000700729c890 */ /* 0x000fe2000fffe0ff */
[----:B------:R-:W-:Y:S01]  /*44b0*/  @!P5 R2UR UR43, R195 ;  /* 0x00000000c32bd2ca */ /* 0x000fe200000e0000 */
[----:B------:R-:W-:Y:S01]  /*44c0*/  @!UP4 UIADD3 UR40, UPT, UPT, UR7, 0x180, URZ ;  /* 0x000001800728c890 */ /* 0x000fe2000fffe0ff */
[----:B------:R-:W-:Y:S01]  /*44d0*/  @!P5 R2UR UR8, R0 ;  /* 0x000000000008d2ca */ /* 0x000fe200000e0000 */
[----:B------:R-:W-:Y:S01]  /*44e0*/  VOTEU.ALL UP3, P5 ;  /* 0x0000000000ff7886 */ /* 0x000fe20002860000 */
[----:B------:R-:W-:Y:S01]  /*44f0*/  @!UP4 UIADD3 UR32, UPT, UPT, UR7, 0x980, URZ ;  /* 0x000009800720c890 */ /* 0x000fe2000fffe0ff */
[----:B------:R-:W-:Y:S01]  /*4500*/  ISETP.NE.AND P0, PT, R29, 0x2, PT ;  /* 0x000000021d00780c */ /* 0x000fe20003f05270 */
[----:B------:R-:W-:Y:S01]  /*4510*/  VOTEU.ALL UP2, P5 ;  /* 0x0000000000ff7886 */ /* 0x000fe20002840000 */
[----:B------:R-:W-:Y:S01]  /*4520*/  UMOV UR33, UR41 ;  /* 0x0000002900217c82 */ /* 0x000fe20008000000 */
[----:B------:R-:W-:Y:S01]  /*4530*/  @!UP4 UIADD3 UR24, UPT, UPT, UR7, 0x1180, URZ ;  /* 0x000011800718c890 */ /* 0x000fe2000fffe0ff */
[----:B------:R-:W-:Y:S01]  /*4540*/  IMAD.U32 R10, RZ, RZ, UR9 ;  /* 0x00000009ff0a7e24 */ /* 0x000fe2000f8e00ff */
[----:B------:R-:W-:Y:S01]  /*4550*/  VOTEU.ALL UP1, P5 ;  /* 0x0000000000ff7886 */ /* 0x000fe20002820000 */
[----:B------:R-:W-:Y:S01]  /*4560*/  @!UP4 UIADD3 UR34, UPT, UPT, UR42, 0x10, URZ ;  /* 0x000000102a22c890 */ /* 0x000fe2000fffe0ff */
[----:B------:R-:W-:Y:S01]  /*4570*/  SEL R3, RZ, 0x1, P0 ;  /* 0x00000001ff037807 */ /* 0x000fe20000000000 */
[----:B------:R-:W-:Y:S01]  /*4580*/  UMOV UR35, UR43 ;  /* 0x0000002b00237c82 */ /* 0x000fe20008000000 */
[----:B------:R-:W-:Y:S01]  /*4590*/  @!P5 R2UR UR22, R10 ;  /* 0x000000000a16d2ca */ /* 0x000fe200000e0000 */
[----:B------:R-:W-:Y:S01]  /*45a0*/  IMAD.U32 R11, RZ, RZ, UR8 ;  /* 0x00000008ff0b7e24 */ /* 0x000fe2000f8e00ff */
[----:B------:R-:W-:Y:S01]  /*45b0*/  @!UP4 UIADD3 UR26, UPT, UPT, UR42, 0x20, URZ ;  /* 0x000000202a1ac890 */ /* 0x000fe2000fffe0ff */
[----:B------:R-:W-:Y:S01]  /*45c0*/  LOP3.LUT R28, R28, R3, RZ, 0x3c, !PT ;  /* 0x000000031c1c7212 */ /* 0x000fe200078e3cff */
[----:B------:R-:W-:Y:S01]  /*45d0*/  UMOV UR25, UR41 ;  /* 0x0000002900197c82 */ /* 0x000fe20008000000 */
[----:B------:R-:W-:Y:S01]  /*45e0*/  UMOV UR27, UR43 ;  /* 0x0000002b001b7c82 */ /* 0x000fe20008000000 */
[----:B------:R-:W-:Y:S01]  /*45f0*/  @!P5 R2UR UR23, R11 ;  /* 0x000000000b17d2ca */ /* 0x000fe200000e0000 */
[----:B------:R-:W-:Y:S01]  /*4600*/  @!UP4 UIADD3 UR16, UPT, UPT, UR7, 0x1980, URZ ;  /* 0x000019800710c890 */ /* 0x000fe2000fffe0ff */
[----:B------:R-:W-:Y:S01]  /*4610*/  SEL R29, R29, RZ, P0 ;  /* 0x000000ff1d1d7207 */ /* 0x000fe20000000000 */
[----:B------:R-:W-:Y:S01]  /*4620*/  @!UP4 UIADD3 UR18, UPT, UPT, UR42, 0x30, URZ ;  /* 0x000000302a12c890 */ /* 0x000fe2000fffe0ff */
[----:B------:R-:W-:Y:S01]  /*4630*/  IMAD.IADD R193, R8, 0x1, R177 ;  /* 0x0000000108c17824 */ /* 0x000fe200078e02b1 */
[----:B------:R-:W-:Y:S01]  /*4640*/  UMOV UR17, UR41 ;  /* 0x0000002900117c82 */ /* 0x000fe20008000000 */
[----:B------:R-:W-:Y:S01]  /*4650*/  UMOV UR19, UR43 ;  /* 0x0000002b00137c82 */ /* 0x000fe20008000000 */
[----:B------:R-:W-:Y:S01]  /*4660*/  @!UP4 UIADD3 UR8, UPT, UPT, UR7, 0x2180, URZ ;  /* 0x000021800708c890 */ /* 0x000fe2000fffe0ff */
[----:B------:R-:W-:Y:S01]  /*4670*/  IMAD.IADD R195, R13, 0x1, R192 ;  /* 0x000000010dc37824 */ /* 0x000fe200078e02c0 */
[----:B------:R-:W-:Y:S01]  /*4680*/  @!UP4 UIADD3 UR10, UPT, UPT, UR42, 0x40, URZ ;  /* 0x000000402a0ac890 */ /* 0x000fe2000fffe0ff */
[----:B------:R-:W-:Y:S01]  /*4690*/  UMOV UR9, UR41 ;  /* 0x0000002900097c82 */ /* 0x000fe20008000000 */
[----:B------:R-:W-:Y:S02]  /*46a0*/  UMOV UR11, UR43 ;  /* 0x0000002b000b7c82 */ /* 0x000fe40008000000 */
[----:B------:R-:W-:Y:S01]  /*46b0*/  @!UP3 UTMALDG.3D [UR40], [UR22], desc[UR14] ;  /* 0x00000e281600b5b4 */ /* 0x000fe20008011000 */
[----:B------:R1:W-:Y:S01]  /*46c0*/  @!UP2 UTMALDG.3D [UR32], [UR22], desc[UR14] ;  /* 0x00000e201600a5b4 */ /* 0x0003e20008011000 */
[----:B------:R-:W-:Y:S01]  /*46d0*/  VOTEU.ALL UP2, P5 ;  /* 0x0000000000ff7886 */ /* 0x000fe20002840000 */
[----:B------:R2:W-:Y:S01]  /*46e0*/  @!UP1 UTMALDG.3D [UR24], [UR22], desc[UR14] ;  /* 0x00000e18160095b4 */ /* 0x0005e20008011000 */
[----:B------:R-:W-:Y:S03]  /*46f0*/  VOTEU.ALL UP1, P5 ;  /* 0x0000000000ff7886 */ /* 0x000fe60002820000 */
[----:B------:R2:W-:Y:S02]  /*4700*/  @!UP2 UTMALDG.3D [UR16], [UR22], desc[UR14] ;  /* 0x00000e101600a5b4 */ /* 0x0005e40008011000 */
[----:B------:R2:W-:Y:S01]  /*4710*/  @!UP1 UTMALDG.3D [UR8], [UR22], desc[UR14] ;  /* 0x00000e08160095b4 */ /* 0x0005e20008011000 */
[----:B------:R2:W-:Y:S01]  /*4720*/  @!P5 SYNCS.ARRIVE.TRANS64.RED.A0TR RZ, [UR7+0x70], R25 ;  /* 0x00007019ffffd9a7 */ /* 0x0005e20008300407 */
[----:B------:R-:W-:Y:S01]  /*4730*/  UPLOP3.LUT UP1, UPT, UPT, UPT, UPT, 0x80, 0x8 ;  /* 0x000000000008789c */ /* 0x000fe20003f2f070 */
[----:B-1----:R-:W-:Y:S01]  /*4740*/  @P3 R2UR UR36, R27 ;  /* 0x000000001b2432ca */ /* 0x002fe200000e0000 */
[----:B------:R-:W-:Y:S01]  /*4750*/  SYNCS.ARRIVE.TRANS64.RED.A1T0 RZ, [UR37], RZ ;  /* 0x000000ffffff79a7 */ /* 0x000fe20008100425 */
[----:B------:R-:W-:Y:S02]  /*4760*/  @!UPT UIADD3 URZ, UPT, UPT, URZ, URZ, URZ ;  /* 0x000000fffffff290 */ /* 0x000fe4000fffe0ff */
[----:B------:R-:W-:Y:S11]  /*4770*/  @P3 BRA `(.L_x_78) ;  /* 0xfffffff400483947 */ /* 0x000ff6000383ffff */
[----:B------:R-:W-:Y:S07]  /*4780*/  MOV R0, UR7 ;  /* 0x0000000700007c02 */ /* 0x000fee0008000f00 */
.L_x_79:
[----:B-1----:R-:W-:-:S04]  /*4790*/  SHF.L.U32 R3, R30, 0x1f, RZ ;  /* 0x0000001f1e037819 */ /* 0x002fc800000006ff */
[----:B------:R1:W3:Y:S03]  /*47a0*/  SYNCS.PHASECHK.TRANS64.TRYWAIT P0, [R0+URZ+0x78], R3 ;  /* 0x00007803000075a7 */ /* 0x0002e600080011ff */
[----:B---3--:R-:W-:Y:S05]  /*47b0*/  @!P0 NANOSLEEP.SYNCS 0x989680 ;  /* 0x009896800000895d */ /* 0x008fea0003900000 */
[----:B------:R-:W3:Y:S02]  /*47c0*/  @!P0 SYNCS.PHASECHK.TRANS64 P0, [R0+URZ+0x78], R3 ;  /* 0x00007803000085a7 */ /* 0x000ee400080010ff */
[----:B--23--:R-:W-:Y:S05]  /*47d0*/  @P0 EXIT ;  /* 0x000000000000094d */ /* 0x00cfea0003800000 */
[----:B------:R-:W-:Y:S05]  /*47e0*/  BRA `(.L_x_79) ;  /* 0xfffffffc00e87947 */ /* 0x000fea000383ffff */
.L_x_70:
[----:B------:R-:W-:-:S06]  /*47f0*/  UISETP.GE.AND UP1, UPT, UR8, 0x4, UPT ;  /* 0x000000040800788c */ /* 0x000fcc000bf26270 */
[----:B------:R-:W-:-:S13]  /*4800*/  PLOP3.LUT P0, PT, PT, PT, UP1, 0x80, 0x8 ;  /* 0x000000000008781c */ /* 0x000fda0003f0f018 */
[----:B------:R-:W-:Y:S05]  /*4810*/  @!P0 EXIT ;  /* 0x000000000000894d */ /* 0x000fea0003800000 */
[----:B------:R-:W-:Y:S01]  /*4820*/  BAR.SYNC.DEFER_BLOCKING 0x6, 0xa0 ;  /* 0x0182800000007b1d */ /* 0x000fe20000010000 */
[C---:B------:R-:W-:Y:S01]  /*4830*/  IMAD.U32 R2, R205.reuse, 0x10000, RZ ;  /* 0x00010000cd027824 */ /* 0x040fe200078e00ff */
[----:B------:R-:W-:Y:S02]  /*4840*/  LOP3.LUT R204, R0, 0x60, R205, 0xf8, !PT ;  /* 0x0000006000cc7812 */ /* 0x000fe400078ef8cd */
[----:B------:R-:W-:Y:S02]  /*4850*/  CS2R R202, SRZ ;  /* 0x0000000000ca7805 */ /* 0x000fe4000001ff00 */
[----:B------:R-:W-:Y:S01]  /*4860*/  LOP3.LUT R205, R205, 0x60, RZ, 0xc0, !PT ;  /* 0x00000060cdcd7812 */ /* 0x000fe200078ec0ff */
[----:B------:R-:W-:Y:S01]  /*4870*/  IMAD.MOV.U32 R207, RZ, RZ, RZ ;  /* 0x000000ffffcf7224 */ /* 0x000fe200078e00ff */
[----:B------:R-:W-:Y:S01]  /*4880*/  UMOV UR44, 0x400 ;  /* 0x00000400002c7882 */ /* 0x000fe20000000000 */
[----:B------:R-:W1:Y:S01]  /*4890*/  LDC R197, c[0x0][0x370] ;  /* 0x0000dc00ffc57b82 */ /* 0x000e620000000800 */
[----:B------:R-:W-:Y:S01]  /*48a0*/  ULEA UR44, UR37, UR44, 0x18 ;  /* 0x0000002c252c7291 */ /* 0x000fe2000f8ec0ff */
[----:B------:R-:W-:Y:S01]  /*48b0*/  LOP3.LUT R2, R2, 0x600000, RZ, 0xc0, !PT ;  /* 0x0060000002027812 */ /* 0x000fe200078ec0ff */
[----:B------:R-:W-:Y:S01]  /*48c0*/  IMAD.MOV.U32 R201, RZ, RZ, RZ ;  /* 0x000000ffffc97224 */ /* 0x000fe200078e00ff */
[----:B------:R-:W2:Y:S03]  /*48d0*/  LDCU.64 UR48, c[0x0][0x348] ;  /* 0x00006900ff3077ac */ /* 0x000ea60008000a00 */
[----:B------:R-:W-:Y:S01]  /*48e0*/  LEA R204, R204, UR44, 0x4 ;  /* 0x0000002ccccc7c11 */ /* 0x000fe2000f8e20ff */
[----:B------:R-:W4:Y:S01]  /*48f0*/  LDC R94, c[0x0][0xb0c] ;  /* 0x0002c300ff5e7b82 */ /* 0x000f220000000800 */
[----:B------:R-:W1:Y:S01]  /*4900*/  LDCU.64 UR40, c[0x0][0x888] ;  /* 0x00011100ff2877ac */ /* 0x000e620008000a00 */
[----:B------:R-:W1:Y:S06]  /*4910*/  LDCU.64 UR42, c[0x0][0x890] ;  /* 0x00011200ff2a77ac */ /* 0x000e6c0008000a00 */
[----:B------:R-:W1:Y:S01]  /*4920*/  LDC R196, c[0x0][0xb20] ;  /* 0x0002c800ffc47b82 */ /* 0x000e620000000800 */
[----:B------:R-:W3:Y:S01]  /*4930*/  LDS R3, [UR44+0x140] ;  /* 0x0001402cff037984 */ /* 0x000ee20008000800 */
[----:B------:R-:W-:-:S06]  /*4940*/  UMOV UR39, URZ ;  /* 0x000000ff00277c82 */ /* 0x000fcc0008000000 */
[----:B------:R-:W1:Y:S08]  /*4950*/  LDC R93, c[0x0][0xb30] ;  /* 0x0002cc00ff5d7b82 */ /* 0x000e700000000800 */
[----:B------:R-:W1:Y:S08]  /*4960*/  LDC.64 R182, c[0x0][0xb10] ;  /* 0x0002c400ffb67b82 */ /* 0x000e700000000a00 */
[----:B------:R-:W1:Y:S08]  /*4970*/  LDC.64 R90, c[0x0][0xb18] ;  /* 0x0002c600ff5a7b82 */ /* 0x000e700000000a00 */
[----:B------:R-:W1:Y:S08]  /*4980*/  LDC.64 R88, c[0x0][0xb28] ;  /* 0x0002ca00ff587b82 */ /* 0x000e700000000a00 */
[----:B------:R-:W1:Y:S01]  /*4990*/  LDC.64 R180, c[0x0][0x8b0] ;  /* 0x00022c00ffb47b82 */ /* 0x000e620000000a00 */
[----:B---3--:R-:W-:-:S07]  /*49a0*/  IMAD.IADD R2, R3, 0x1, R2 ;  /* 0x0000000103027824 */ /* 0x008fce00078e0202 */
[----:B------:R-:W3:Y:S08]  /*49b0*/  LDC.64 R178, c[0x0][0x8a8] ;  /* 0x00022a00ffb27b82 */ /* 0x000ef00000000a00 */
[----:B--2-4-:R-:W1:Y:S02]  /*49c0*/  LDC R198, c[0x0][0x374] ;  /* 0x0000dd00ffc67b82 */ /* 0x014e640000000800 */
.L_x_96:
[C---:B------:R-:W-:Y:S02]  /*49d0*/  LEA R0, R207.reuse, UR44, 0x3 ;  /* 0x0000002ccf007c11 */ /* 0x040fe4000f8e18ff */
[----:B------:R-:W-:Y:S02]  /*49e0*/  SHF.L.U32 R3, R202, 0x1f, RZ ;  /* 0x0000001fca037819 */ /* 0x000fe400000006ff */
[----:B------:R-:W-:Y:S02]  /*49f0*/  LEA R12, R207, UR44, 0x4 ;  /* 0x0000002ccf0c7c11 */ /* 0x000fe4000f8e20ff */
[----:B--2---:R-:W2:Y:S02]  /*4a00*/  SYNCS.PHASECHK.TRANS64.TRYWAIT P0, [R0+URZ+0x90], R3 ;  /* 0x00009003000075a7 */ /* 0x004ea400080011ff */
[----:B-12---:R-:W-:Y:S05]  /*4a10*/  @!P0 BRA `(.L_x_80) ;  /* 0x0000003000f88947 */ /* 0x006fea0003800000 */
.L_x_134:
[----:B------:R-:W-:Y:S01]  /*4a20*/  ISETP.GE.AND P0, PT, R92, 0x1, PT ;  /* 0x000000015c00780c */ /* 0x000fe20003f06270 */
[----:B------:R-:W4:Y:S01]  /*4a30*/  LDS.128 R12, [R12+0x120] ;  /* 0x000120000c0c7984 */ /* 0x000f220000000c00 */
[----:B-1----:R-:W-:Y:S01]  /*4a40*/  ISETP.NE.U32.AND P3, PT, R180, RZ, PT ;  /* 0x000000ffb400720c */ /* 0x002fe20003f65070 */
[----:B--2---:R-:W-:Y:S01]  /*4a50*/  VIADD R0, R0, 0xa0 ;  /* 0x000000a000007836 */ /* 0x004fe20000000000 */
[----:B------:R-:W-:Y:S04]  /*4a60*/  UISETP.NE.AND UP0, UPT, UR45, URZ, UPT ;  /* 0x000000ff2d00728c */ /* 0x000fe8000bf05270 */
[----:B------:R-:W-:Y:S01]  /*4a70*/  PRMT R0, RZ, 0x654, R0 ;  /* 0x00000654ff007816 */ /* 0x000fe20000000000 */
[----:B------:R-:W-:Y:S01]  /*4a80*/  @!PT LDS RZ, [RZ] ;  /* 0x00000000fffff984 */ /* 0x000fe20000000800 */
[----:B------:R-:W-:Y:S01]  /*4a90*/  @!PT LDS RZ, [RZ] ;  /* 0x00000000fffff984 */ /* 0x000fe20000000800 */
[----:B------:R-:W-:Y:S01]  /*4aa0*/  @!PT LDS RZ, [RZ] ;  /* 0x00000000fffff984 */ /* 0x000fe20000000800 */
[----:B------:R-:W-:Y:S01]  /*4ab0*/  @!PT LDS RZ, [RZ] ;  /* 0x00000000fffff984 */ /* 0x000fe20000000800 */
[----:B------:R1:W-:Y:S06]  /*4ac0*/  MEMBAR.ALL.CTA ;  /* 0x0000000000007992 */ /* 0x0003ec0000008000 */
[----:B-1----:R-:W1:Y:S01]  /*4ad0*/  FENCE.VIEW.ASYNC.S ;  /* 0x00000000000073c6 */ /* 0x002e620000000000 */
[----:B------:R-:W-:Y:S01]  /*4ae0*/  PLOP3.LUT P2, PT, PT, PT, UP0, 0x80, 0x8 ;  /* 0x000000000008781c */ /* 0x000fe20003f4f008 */
[----:B-1----:R1:W-:Y:S01]  /*4af0*/  SYNCS.ARRIVE.TRANS64.RED.A1T0 RZ, [R0+URZ], RZ ;  /* 0x000000ff00ff79a7 */ /* 0x0023e200081004ff */
[----:B----4-:R-:W-:Y:S04]  /*4b00*/  LOP3.LUT P6, RZ, R14, 0x1, RZ, 0xc0, !PT ;  /* 0x000000010eff7812 */ /* 0x010fe800078cc0ff */
[----:B------:R-:W-:Y:S09]  /*4b10*/  P2R R206, PR, RZ, 0x40 ;  /* 0x00000040ffce7803 */ /* 0x000ff20000000000 */
[----:B------:R-:W-:Y:S02]  /*4b20*/  @P6 MOV R97, R12 ;  /* 0x0000000c00616202 */ /* 0x000fe40000000f00 */
[----:B------:R-:W-:Y:S01]  /*4b30*/  @P6 LOP3.LUT R95, R13, 0xffff, RZ, 0xc0, !PT ;  /* 0x0000ffff0d5f6812 */ /* 0x000fe200078ec0ff */
[----:B-1----:R-:W-:Y:S06]  /*4b40*/  @!P0 BRA `(.L_x_81) ;  /* 0x0000000000a48947 */ /* 0x002fec0003800000 */
[----:B------:R-:W-:Y:S01]  /*4b50*/  IMAD.HI.U32 R11, R198, R91, RZ ;  /* 0x0000005bc60b7227 */ /* 0x000fe200078e00ff */
[----:B------:R-:W-:Y:S02]  /*4b60*/  ISETP.NE.AND P0, PT, R90, 0x1, PT ;  /* 0x000000015a00780c */ /* 0x000fe40003f05270 */
[----:B------:R-:W-:Y:S01]  /*4b70*/  ISETP.NE.AND P1, PT, R92, 0x1, PT ;  /* 0x000000015c00780c */ /* 0x000fe20003f25270 */
[----:B------:R-:W-:Y:S01]  /*4b80*/  IMAD.HI.U32 R10, R197, R182, RZ ;  /* 0x000000b6c50a7227 */ /* 0x000fe200078e00ff */
[----:B------:R-:W-:Y:S02]  /*4b90*/  SHF.R.U32.HI R11, RZ, R196, R11 ;  /* 0x000000c4ff0b7219 */ /* 0x000fe4000001160b */
[----:B------:R-:W-:Y:S01]  /*4ba0*/  ISETP.NE.AND P4, PT, R94, 0x1, PT ;  /* 0x000000015e00780c */ /* 0x000fe20003f85270 */
[----:B------:R-:W-:Y:S01]  /*4bb0*/  IMAD.HI.U32 R18, R97, R182, RZ ;  /* 0x000000b661127227 */ /* 0x000fe200078e00ff */
[----:B------:R-:W-:Y:S02]  /*4bc0*/  SHF.R.U32.HI R10, RZ, R183, R10 ;  /* 0x000000b7ff0a7219 */ /* 0x000fe4000001160a */
[----:B------:R-:W-:Y:S01]  /*4bd0*/  SEL R3, R198, R11, !P0 ;  /* 0x0000000bc6037207 */ /* 0x000fe20004000000 */
[----:B------:R-:W-:Y:S01]  /*4be0*/  IMAD.HI.U32 R11, R95, R91, RZ ;  /* 0x0000005b5f0b7227 */ /* 0x000fe200078e00ff */
[----:B------:R-:W-:Y:S02]  /*4bf0*/  SEL R7, R197, R10, !P4 ;  /* 0x0000000ac5077207 */ /* 0x000fe40006000000 */
[----:B------:R-:W-:Y:S01]  /*4c00*/  SHF.R.U32.HI R18, RZ, R183, R18 ;  /* 0x000000b7ff127219 */ /* 0x000fe20000011612 */
[-C--:B------:R-:W-:Y:S04]  /*4c10*/  IMAD.HI.U32 R10, R3, R88.reuse, RZ ;  /* 0x00000058030a7227 */ /* 0x080fe800078e00ff */
[----:B------:R-:W-:Y:S01]  /*4c20*/  IMAD.HI.U32 R16, R7, R88, RZ ;  /* 0x0000005807107227 */ /* 0x000fe200078e00ff */
[-C--:B------:R-:W-:Y:S02]  /*4c30*/  @P1 SHF.R.U32.HI R3, RZ, R89.reuse, R10 ;  /* 0x00000059ff031219 */ /* 0x080fe4000001160a */
[----:B------:R-:W-:Y:S02]  /*4c40*/  SHF.R.U32.HI R10, RZ, R196, R11 ;  /* 0x000000c4ff0a7219 */ /* 0x000fe4000001160b */
[----:B------:R-:W-:Y:S01]  /*4c50*/  @P1 SHF.R.U32.HI R7, RZ, R89, R16 ;  /* 0x00000059ff071219 */ /* 0x000fe20000011610 */
[C---:B------:R-:W-:Y:S01]  /*4c60*/  IMAD R4, R92.reuse, R3, RZ ;  /* 0x000000035c047224 */ /* 0x040fe200078e02ff */
[----:B------:R-:W-:Y:S02]  /*4c70*/  SEL R5, R95, R10, !P0 ;  /* 0x0000000a5f057207 */ /* 0x000fe40004000000 */
[----:B------:R-:W-:Y:S01]  /*4c80*/  SEL R3, R97, R18, !P4 ;  /* 0x0000001261037207 */ /* 0x000fe20006000000 */
[----:B------:R-:W-:Y:S01]  /*4c90*/  IMAD R6, R92, R7, RZ ;  /* 0x000000075c067224 */ /* 0x000fe200078e02ff */
[C---:B------:R-:W-:Y:S01]  /*4ca0*/  ISETP.GE.AND P0, PT, R5.reuse, R4, PT ;  /* 0x000000040500720c */ /* 0x040fe20003f06270 */
[----:B------:R-:W-:Y:S03]  /*4cb0*/  IMAD.HI.U32 R8, R5, R88, RZ ;  /* 0x0000005805087227 */ /* 0x000fe600078e00ff */
[----:B------:R-:W-:Y:S01]  /*4cc0*/  ISETP.GE.OR P0, PT, R3, R6, P0 ;  /* 0x000000060300720c */ /* 0x000fe20000706670 */
[----:B------:R-:W-:Y:S01]  /*4cd0*/  IMAD.MOV R6, RZ, RZ, -R3 ;  /* 0x000000ffff067224 */ /* 0x000fe200078e0a03 */
[-C--:B------:R-:W-:Y:S03]  /*4ce0*/  SHF.R.U32.HI R8, RZ, R89.reuse, R8 ;  /* 0x00000059ff087219 */ /* 0x080fe60000011608 */
[----:B------:R-:W-:Y:S01]  /*4cf0*/  IMAD R97, R94, R6, R97 ;  /* 0x000000065e617224 */ /* 0x000fe200078e0261 */
[----:B------:R-:W-:Y:S05]  /*4d00*/  SEL R9, R5, R8, !P1 ;  /* 0x0000000805097207 */ /* 0x000fea0004800000 */
[----:B------:R-:W-:Y:S02]  /*4d10*/  IMAD.MOV R8, RZ, RZ, -R9 ;  /* 0x000000ffff087224 */ /* 0x000fe400078e0a09 */
[C---:B------:R-:W-:Y:S04]  /*4d20*/  @!P0 IMAD.HI.U32 R4, R3.reuse, R88, RZ ;  /* 0x0000005803048227 */ /* 0x040fe800078e00ff */
[----:B------:R-:W-:Y:S01]  /*4d30*/  IMAD R8, R92, R8, R5 ;  /* 0x000000085c087224 */ /* 0x000fe200078e0205 */
[----:B------:R-:W-:Y:S04]  /*4d40*/  @!P0 SHF.R.U32.HI R4, RZ, R89, R4 ;  /* 0x00000059ff048219 */ /* 0x000fe80000011604 */
[----:B------:R-:W-:Y:S02]  /*4d50*/  @!P0 SEL R0, R3, R4, !P1 ;  /* 0x0000000403008207 */ /* 0x000fe40004800000 */
[----:B------:R-:W-:Y:S02]  /*4d60*/  IADD3 R4, PT, PT, -R5, RZ, RZ ;  /* 0x000000ff05047210 */ /* 0x000fe40007ffe1ff */
[----:B------:R-:W-:Y:S01]  /*4d70*/  @!P0 IADD3 R9, PT, PT, R9, -R0, RZ ;  /* 0x8000000009098210 */ /* 0x000fe20007ffe0ff */
[----:B------:R-:W-:Y:S02]  /*4d80*/  @!P0 IMAD R0, R7, R8, R0 ;  /* 0x0000000807008224 */ /* 0x000fe400078e0200 */
[----:B------:R-:W-:Y:S02]  /*4d90*/  IMAD R95, R90, R4, R95 ;  /* 0x000000045a5f7224 */ /* 0x000fe400078e025f */
[----:B------:R-:W-:Y:S02]  /*4da0*/  @!P0 IMAD R5, R9, R92, R3 ;  /* 0x0000005c09058224 */ /* 0x000fe400078e0203 */
[----:B------:R-:W-:Y:S04]  /*4db0*/  @!P0 IMAD.MOV.U32 R3, RZ, RZ, R0 ;  /* 0x000000ffff038224 */ /* 0x000fe800078e0000 */
[----:B------:R-:W-:Y:S02]  /*4dc0*/  IMAD R97, R3, R94, R97 ;  /* 0x0000005e03617224 */ /* 0x000fe400078e0261 */
[----:B------:R-:W-:Y:S02]  /*4dd0*/  IMAD R95, R5, R90, R95 ;  /* 0x0000005a055f7224 */ /* 0x000fe400078e025f */
.L_x_81:
[----:B------:R-:W-:Y:S01]  /*4de0*/  UISETP.NE.U32.AND UP3, UPT, UR42, URZ, UPT ;  /* 0x000000ff2a00728c */ /* 0x000fe2000bf65070 */
[----:B------:R-:W-:Y:S03]  /*4df0*/  ISETP.NE.AND.EX P3, PT, R181, RZ, PT, P3 ;  /* 0x000000ffb500720c */ /* 0x000fe60003f65330 */
[----:B------:R-:W-:Y:S09]  /*4e00*/  UISETP.NE.AND.EX UP3, UPT, UR43, URZ, UPT, UP3 ;  /* 0x000000ff2b00728c */ /* 0x000ff2000bf65330 */
[----:B------:R-:W-:Y:S05]  /*4e10*/  BRA.U !UP3, `(.L_x_82) ;  /* 0x000000010b387547 */ /* 0x000fea000b800000 */
[----:B------:R-:W-:Y:S01]  /*4e20*/  UISETP.NE.U32.AND UP0, UPT, UR40, URZ, UPT ;  /* 0x000000ff2800728c */ /* 0x000fe2000bf05070 */
[----:B------:R-:W-:Y:S03]  /*4e30*/  HFMA2 R194, -RZ, RZ, 0, 5.9604644775390625e-08 ;  /* 0x00000001ffc27431 */ /* 0x000fe600000001ff */
[----:B------:R-:W-:Y:S06]  /*4e40*/  UISETP.NE.AND.EX UP0, UPT, UR41, URZ, UPT, UP0 ;  /* 0x000000ff2900728c */ /* 0x000fec000bf05300 */
[----:B------:R-:W-:Y:S05]  /*4e50*/  PLOP3.LUT P0, PT, PT, PT, UP0, 0x80, 0x8 ;  /* 0x000000000008781c */ /* 0x000fea0003f0f008 */
[----:B------:R-:W1:Y:S01]  /*4e60*/  @UP0 LDCU.64 UR6, c[0x0][0x888] ;  /* 0x00011100ff0607ac */ /* 0x000e620008000a00 */
[----:B------:R-:W-:Y:S04]  /*4e70*/  @UP0 UIMAD UR4, UR36, UR42, URZ ;  /* 0x0000002a240402a4 */ /* 0x000fe8000f8e02ff */
[----:B-1----:R-:W-:Y:S06]  /*4e80*/  @UP0 UIMAD.WIDE UR6, UR4, 0x4, UR6 ;  /* 0x00000004040608a5 */ /* 0x002fec000f8e0206 */
[----:B------:R-:W-:Y:S02]  /*4e90*/  IMAD.U32 R4, RZ, RZ, UR6 ;  /* 0x00000006ff047e24 */ /* 0x000fe4000f8e00ff */
[----:B------:R-:W-:Y:S05]  /*4ea0*/  IMAD.U32 R5, RZ, RZ, UR7 ;  /* 0x00000007ff057e24 */ /* 0x000fea000f8e00ff */
[----:B------:R-:W2:Y:S02]  /*4eb0*/  @P0 LDG.E R0, desc[UR46][R4.64] ;  /* 0x0000002e04000981 */ /* 0x000ea4000c1e1900 */
[----:B--2---:R-:W-:Y:S01]  /*4ec0*/  @P0 R2UR UR38, R0 ;  /* 0x00000000002602ca */ /* 0x004fe200000e0000 */
[----:B------:R-:W-:Y:S05]  /*4ed0*/  IMAD.MOV.U32 R0, RZ, RZ, 0x1 ;  /* 0x00000001ff007424 */ /* 0x000fea00078e00ff */
[----:B------:R-:W-:Y:S08]  /*4ee0*/  @!P0 PRMT R194, R0, 0x7610, R194 ;  /* 0x0000761000c28816 */ /* 0x000ff000000000c2 */
[----:B------:R-:W1:Y:S02]  /*4ef0*/  @!UP0 LDCU UR38, c[0x0][0x880] ;  /* 0x00011000ff2687ac */ /* 0x000e640008000800 */
.L_x_82:
[----:B------:R-:W-:Y:S05]  /*4f00*/  @!P3 BRA `(.L_x_83) ;  /* 0x000000000020b947 */ /* 0x000fea0003800000 */
[----:B---3--:R-:W-:Y:S04]  /*4f10*/  ISETP.NE.U32.AND P0, PT, R178, RZ, PT ;  /* 0x000000ffb200720c */ /* 0x008fe80003f05070 */
[----:B------:R-:W-:Y:S11]  /*4f20*/  ISETP.NE.AND.EX P0, PT, R179, RZ, PT, P0 ;  /* 0x000000ffb300720c */ /* 0x000ff60003f05300 */
[----:B------:R-:W-:Y:S02]  /*4f30*/  @!UPT UIADD3 URZ, UPT, UPT, URZ, URZ, URZ ;  /* 0x000000fffffff290 */ /* 0x000fe4000fffe0ff */
[----:B------:R-:W2:Y:S01]  /*4f40*/  @P0 LDC.64 R4, c[0x0][0x8a8] ;  /* 0x00022a00ff040b82 */ /* 0x000ea20000000a00 */
[----:B------:R-:W-:Y:S04]  /*4f50*/  @P0 IMAD R0, R180, UR36, RZ ;  /* 0x00000024b4000c24 */ /* 0x000fe8000f8e02ff */
[----:B--2---:R-:W-:Y:S05]  /*4f60*/  @P0 IMAD.WIDE R4, R0, 0x4, R4 ;  /* 0x0000000400040825 */ /* 0x004fea00078e0204 */
[----:B-----5:R2:W5:Y:S02]  /*4f70*/  @P0 LDG.E R96, desc[UR46][R4.64] ;  /* 0x0000002e04600981 */ /* 0x020564000c1e1900 */
[----:B--2---:R-:W4:Y:S02]  /*4f80*/  @!P0 LDC R96, c[0x0][0x8a0] ;  /* 0x00022800ff608b82 */ /* 0x004f240000000800 */
.L_x_83:
[----:B------:R-:W2:Y:S01]  /*4f90*/  LDC.64 R4, c[0x0][0xb10] ;  /* 0x0002c400ff047b82 */ /* 0x000ea20000000a00 */
[----:B------:R-:W-:Y:S01]  /*4fa0*/  UISETP.NE.AND UP4, UPT, UR45, URZ, UPT ;  /* 0x000000ff2d00728c */ /* 0x000fe2000bf85270 */
[----:B-1----:R-:W-:Y:S01]  /*4fb0*/  @P2 FSETP.NEU.AND P1, PT, RZ, UR38, PT ;  /* 0x00000026ff002c0b */ /* 0x002fe2000bf2d000 */
[----:B------:R-:W-:Y:S01]  /*4fc0*/  UPLOP3.LUT UP0, UPT, UPT, UPT, UPT, 0x40, 0x4 ;  /* 0x000000000004789c */ /* 0x000fe20003f0e870 */
[----:B------:R-:W-:Y:S01]  /*4fd0*/  @P2 LOP3.LUT P0, RZ, R194, 0xff, RZ, 0xc0, !PT ;  /* 0x000000ffc2ff2812 */ /* 0x000fe2000780c0ff */
[----:B------:R-:W-:Y:S03]  /*4fe0*/  ULEA UR50, UR39, UR44, 0x3 ;  /* 0x0000002c27327291 */ /* 0x000fe6000f8e18ff */
[----:B------:R-:W1:Y:S01]  /*4ff0*/  LDC.64 R6, c[0x0][0xb18] ;  /* 0x0002c600ff067b82 */ /* 0x000e620000000a00 */
[----:B------:R-:W-:Y:S01]  /*5000*/  SHF.L.U32 R8, R203, 0x1f, RZ ;  /* 0x0000001fcb087819 */ /* 0x000fe200000006ff */
[----:B------:R-:W-:Y:S01]  /*5010*/  VIADD R207, R207, 0x1 ;  /* 0x00000001cfcf7836 */ /* 0x000fe20000000000 */
[----:B------:R-:W-:Y:S02]  /*5020*/  @P6 SHF.R.U32.HI R200, RZ, 0x10, R13 ;  /* 0x00000010ffc86819 */ /* 0x000fe4000001160d */
[----:B------:R-:W-:Y:S02]  /*5030*/  CS2R R174, SRZ ;  /* 0x0000000000ae7805 */ /* 0x000fe4000001ff00 */
[----:B------:R-:W-:Y:S01]  /*5040*/  CS2R R172, SRZ ;  /* 0x0000000000ac7805 */ /* 0x000fe2000001ff00 */
[----:B------:R-:W3:Y:S01]  /*5050*/  @UP4 LDCU.64 UR4, c[0x0][0x888] ;  /* 0x00011100ff0447ac */ /* 0x000ee20008000a00 */
[----:B------:R-:W-:Y:S02]  /*5060*/  CS2R R158, SRZ ;  /* 0x00000000009e7805 */ /* 0x000fe4000001ff00 */
[----:B------:R-:W-:Y:S02]  /*5070*/  CS2R R156, SRZ ;  /* 0x00000000009c7805 */ /* 0x000fe4000001ff00 */
[----:B------:R-:W-:Y:S02]  /*5080*/  CS2R R142, SRZ ;  /* 0x00000000008e7805 */ /* 0x000fe4000001ff00 */
[----:B------:R-:W-:Y:S02]  /*5090*/  CS2R R140, SRZ ;  /* 0x00000000008c7805 */ /* 0x000fe4000001ff00 */
[----:B------:R-:W-:Y:S01]  /*50a0*/  CS2R R126, SRZ ;  /* 0x00000000007e7805 */ /* 0x000fe2000001ff00 */
[----:B------:R-:W-:Y:S01]  /*50b0*/  @UP4 UPLOP3.LUT UP0, UPT, UPT, UPT, UP3, 0x80, 0x8 ;  /* 0x000000000008489c */ /* 0x000fe20003f0f030 */
[----:B------:R-:W-:Y:S01]  /*50c0*/  CS2R R124, SRZ ;  /* 0x00000000007c7805 */ /* 0x000fe2000001ff00 */
[----:B------:R-:W-:Y:S01]  /*50d0*/  @P2 VOTEU.ANY UP1, P1 ;  /* 0x0000000000ff2886 */ /* 0x000fe20000820100 */
[----:B------:R-:W-:Y:S02]  /*50e0*/  CS2R R110, SRZ ;  /* 0x00000000006e7805 */ /* 0x000fe4000001ff00 */
[----:B------:R-:W-:Y:S01]  /*50f0*/  CS2R R108, SRZ ;  /* 0x00000000006c7805 */ /* 0x000fe2000001ff00 */
[----:B---3--:R-:W-:Y:S02]  /*5100*/  @UP4 UISETP.NE.U32.AND UP2, UPT, UR4, URZ, UPT ;  /* 0x000000ff0400428c */ /* 0x008fe4000bf45070 */
[----:B------:R-:W-:Y:S02]  /*5110*/  @UP4 USEL UR4, URZ, 0xffffffff, UP1 ;  /* 0xffffffffff044887 */ /* 0x000fe40008800000 */
[----:B------:R-:W-:Y:S01]  /*5120*/  @UP4 UISETP.NE.AND.EX UP2, UPT, UR5, URZ, UPT, UP2 ;  /* 0x000000ff0500428c */ /* 0x000fe2000bf45320 */
[----:B------:R-:W-:Y:S01]  /*5130*/  @P2 VOTEU.ANY UP1, P0 ;  /* 0x0000000000ff2886 */ /* 0x000fe20000020100 */
[----:B------:R-:W-:Y:S02]  /*5140*/  ISETP.NE.AND P0, PT, R93, 0x1, PT ;  /* 0x000000015d00780c */ /* 0x000fe40003f05270 */
[----:B------:R-:W-:Y:S04]  /*5150*/  @UP4 USEL UR5, URZ, 0xffffffff, UP2 ;  /* 0xffffffffff054887 */ /* 0x000fe80009000000 */
[----:B------:R-:W-:Y:S04]  /*5160*/  @UP0 USEL UR4, UR5, UR4, !UP1 ;  /* 0x0000000405040287 */ /* 0x000fe8000c800000 */
[----:B------:R-:W-:Y:S03]  /*5170*/  @UP4 ULOP3.LUT UR4, UR4, 0x1, URZ, 0xc0, !UPT ;  /* 0x0000000104044892 */ /* 0x000fe6000f8ec0ff */
[----:B------:R-:W3:Y:S01]  /*5180*/  @!P0 LDC R0, c[0x0][0xb20] ;  /* 0x0002c800ff008b82 */ /* 0x000ee20000000800 */
[----:B------:R-:W-:Y:S01]  /*5190*/  UISETP.NE.U32.OR UP0, UPT, UR4, 0x1, !UP4 ;  /* 0x000000010400788c */ /* 0x000fe2000e705470 */
[----:B--2---:R-:W-:Y:S01]  /*51a0*/  @!P0 IMAD.HI.U32 R4, R97, R4, RZ ;  /* 0x0000000461048227 */ /* 0x004fe200078e00ff */
[----:B-1----:R-:W-:Y:S05]  /*51b0*/  @!P0 ISETP.NE.AND P1, PT, R6, 0x1, PT ;  /* 0x000000010600880c */ /* 0x002fea0003f25270 */
[----:B------:R-:W1:Y:S01]  /*51c0*/  @!P0 LDC R3, c[0x0][0xb0c] ;  /* 0x0002c300ff038b82 */ /* 0x000e620000000800 */
[----:B------:R-:W-:Y:S01]  /*51d0*/  @!P0 IMAD.HI.U32 R7, R95, R7, RZ ;  /* 0x000000075f078227 */ /* 0x000fe200078e00ff */
[----:B------:R-:W-:Y:S02]  /*51e0*/  PLOP3.LUT P3, PT, PT, PT, UP0, 0x80, 0x8 ;  /* 0x000000000008781c */ /* 0x000fe40003f6f008 */
[----:B------:R-:W-:Y:S11]  /*51f0*/  @!P0 SHF.R.U32.HI R4, RZ, R5, R4 ;  /* 0x00000005ff048219 */ /* 0x000ff60000011604 */
[----:B------:R-:W-:Y:S04]  /*5200*/  @P3 SHF.L.U32 R9, R201, 0x1f, RZ ;  /* 0x0000001fc9093819 */ /* 0x000fe800000006ff */
[----:B------:R-:W2:Y:S01]  /*5210*/  @P3 SYNCS.PHASECHK.TRANS64.TRYWAIT P5, [UR44+0x70], R9 ;  /* 0x00007009ff0035a7 */ /* 0x000ea200080a112c */
[----:B---3--:R-:W-:Y:S02]  /*5220*/  @!P0 SHF.R.U32.HI R0, RZ, R0, R7 ;  /* 0x00000000ff008219 */ /* 0x008fe40000011607 */
[----:B-1----:R-:W-:Y:S02]  /*5230*/  @!P0 ISETP.NE.AND P2, PT, R3, 0x1, PT ;  /* 0x000000010300880c */ /* 0x002fe40003f45270 */
[----:B------:R-:W-:Y:S02]  /*5240*/  @!P0 SEL R5, R95, R0, !P1 ;  /* 0x000000005f058207 */ /* 0x000fe40004800000 */
[----:B------:R-:W-:Y:S05]  /*5250*/  @!P0 SEL R4, R97, R4, !P2 ;  /* 0x0000000461048207 */ /* 0x000fea0005000000 */
[----:B------:R-:W-:Y:S02]  /*5260*/  @!P0 IMAD.IADD R0, R5, 0x1, -R4 ;  /* 0x0000000105008824 */ /* 0x000fe400078e0a04 */
[----:B------:R-:W-:Y:S01]  /*5270*/  @!P0 IMAD.IADD R4, R4, 0x1, -R5 ;  /* 0x0000000104048824 */ /* 0x000fe200078e0a05 */
[----:B------:R1:W3:Y:S01]  /*5280*/  SYNCS.PHASECHK.TRANS64.TRYWAIT P4, [UR50+0xb0], R8 ;  /* 0x0000b008ff0075a7 */ /* 0x0002e20008081132 */
[----:B------:R-:W-:Y:S02]  /*5290*/  @!P0 IMAD R97, R0, R3, R97 ;  /* 0x0000000300618224 */ /* 0x000fe400078e0261 */
[----:B------:R-:W-:Y:S01]  /*52a0*/  @!P0 IMAD R95, R4, R6, R95 ;  /* 0x00000006045f8224 */ /* 0x000fe200078e025f */
[----:B------:R-:W-:Y:S02]  /*52b0*/  PLOP3.LUT P0, PT, PT, PT, PT, 0x8, 0x80 ;  /* 0x000000000080781c */ /* 0x000fe40003f0e170 */
[----:B--2---:R-:W-:Y:S01]  /*52c0*/  @P3 PLOP3.LUT P0, PT, P5, PT, PT, 0x8, 0x80 ;  /* 0x000000000080381c */ /* 0x004fe20002f0e170 */
[----:B------:R-:W-:Y:S01]  /*52d0*/  @!UPT UIADD3 URZ, UPT, UPT, URZ, URZ, URZ ;  /* 0x000000fffffff290 */ /* 0x000fe2000fffe0ff */
[----:B-1----:R-:W-:Y:S11]  /*52e0*/  BRA.U !UP0, `(.L_x_84) ;  /* 0x0000000108ac7547 */ /* 0x002ff6000b800000 */
[----:B------:R-:W-:Y:S02]  /*52f0*/  FSETP.NEU.AND P2, PT, RZ, UR38, PT ;  /* 0x00000026ff007c0b */ /* 0x000fe4000bf4d000 */
[----:B------:R-:W-:Y:S01]  /*5300*/  LOP3.LUT P1, RZ, R194, 0xff, RZ, 0xc0, !PT ;  /* 0x000000ffc2ff7812 */ /* 0x000fe2000782c0ff */
[----:B------:R-:W-:Y:S01]  /*5310*/  @!UPT UIADD3 URZ, UPT, UPT, URZ, URZ, URZ ;  /* 0x000000fffffff290 */ /* 0x000fe2000fffe0ff */
[----:B------:R-:W-:Y:S11]  /*5320*/  @!P0 BRA `(.L_x_85) ;  /* 0x00000000000c8947 */ /* 0x000ff60003800000 */
[----:B------:R-:W-:Y:S04]  /*5330*/  SHF.L.U32 R3, R201, 0x1f, RZ ;  /* 0x0000001fc9037819 */ /* 0x000fe800000006ff */
[----:B------:R-:W1:Y:S02]  /*5340*/  SYNCS.PHASECHK.TRANS64.TRYWAIT P0, [UR44+0x70], R3 ;  /* 0x00007003ff0075a7 */ /* 0x000e64000800112c */
[----:B-1----:R-:W-:Y:S05]  /*5350*/  @!P0 BRA `(.L_x_86) ;  /* 0x0000002800bc8947 */ /* 0x002fea0003800000 */
.L_x_85:
[----:B------:R-:W-:Y:S01]  /*5360*/  UISETP.NE.U32.AND UP0, UPT, UR40, URZ, UPT ;  /* 0x000000ff2800728c */ /* 0x000fe2000bf05070 */
[----:B------:R-:W-:Y:S01]  /*5370*/  CS2R R110, SRZ ;  /* 0x00000000006e7805 */ /* 0x000fe2000001ff00 */
[----:B------:R-:W-:Y:S01]  /*5380*/  VOTEU.ANY UP1, P2 ;  /* 0x0000000000ff7886 */ /* 0x000fe20001020100 */
[----:B------:R-:W-:Y:S01]  /*5390*/  USEL UR4, URZ, 0xffffffff, UP1 ;  /* 0xffffffffff047887 */ /* 0x000fe20008800000 */
[----:B------:R-:W-:Y:S01]  /*53a0*/  CS2R R108, SRZ ;  /* 0x00000000006c7805 */ /* 0x000fe2000001ff00 */
[----:B------:R-:W-:Y:S01]  /*53b0*/  UISETP.NE.AND.EX UP0, UPT, UR41, URZ, UPT, UP0 ;  /* 0x000000ff2900728c */ /* 0x000fe2000bf05300 */
[----:B------:R-:W-:Y:S02]  /*53c0*/  CS2R R126, SRZ ;  /* 0x00000000007e7805 */ /* 0x000fe4000001ff00 */
[----:B------:R-:W-:Y:S02]  /*53d0*/  CS2R R124, SRZ ;  /* 0x00000000007c7805 */ /* 0x000fe4000001ff00 */
[----:B------:R-:W-:Y:S01]  /*53e0*/  CS2R R142, SRZ ;  /* 0x00000000008e7805 */ /* 0x000fe2000001ff00 */
[----:B------:R-:W-:Y:S01]  /*53f0*/  USEL UR5, URZ, 0xffffffff, UP0 ;  /* 0xffffffffff057887 */ /* 0x000fe20008000000 */
[----:B------:R-:W-:Y:S02]  /*5400*/  CS2R R140, SRZ ;  /* 0x00000000008c7805 */ /* 0x000fe4000001ff00 */
[----:B------:R-:W-:Y:S01]  /*5410*/  CS2R R158, SRZ ;  /* 0x00000000009e7805 */ /* 0x000fe2000001ff00 */
[----:B------:R-:W-:Y:S01]  /*5420*/  VOTEU.ANY UP0, P1 ;  /* 0x0000000000ff7886 */ /* 0x000fe20000800100 */
[----:B------:R-:W-:Y:S01]  /*5430*/  @UP3 USEL UR4, UR5, UR4, !UP0 ;  /* 0x0000000405043287 */ /* 0x000fe2000c000000 */
[----:B------:R-:W-:Y:S02]  /*5440*/  CS2R R156, SRZ ;  /* 0x00000000009c7805 */ /* 0x000fe4000001ff00 */
[----:B------:R-:W-:Y:S02]  /*5450*/  CS2R R174, SRZ ;  /* 0x0000000000ae7805 */ /* 0x000fe4000001ff00 */
[----:B------:R-:W-:Y:S01]  /*5460*/  CS2R R172, SRZ ;  /* 0x0000000000ac7805 */ /* 0x000fe2000001ff00 */
[----:B------:R-:W-:Y:S01]  /*5470*/  ULOP3.LUT UR4, UR4, 0x1, URZ, 0xc0, !UPT ;  /* 0x0000000104047892 */ /* 0x000fe2000f8ec0ff */
[----:B------:R-:W-:Y:S03]  /*5480*/  LOP3.LUT R201, R201, 0x1, RZ, 0x3c, !PT ;  /* 0x00000001c9c97812 */ /* 0x000fe600078e3cff */
[----:B------:R-:W-:Y:S02]  /*5490*/  UISETP.NE.U32.AND UP0, UPT, UR4, 0x1, UPT ;  /* 0x000000010400788c */ /* 0x000fe4000bf05070 */
[----:B------:R-:W-:Y:S04]  /*54a0*/  UIADD3 UR4, UPT, UPT, UR44, 0x78, URZ ;  /* 0x000000782c047890 */ /* 0x000fe8000fffe0ff */
[----:B------:R-:W-:Y:S01]  /*54b0*/  PLOP3.LUT P0, PT, PT, PT, UP0, 0x80, 0x8 ;  /* 0x000000000008781c */ /* 0x000fe20003f0f008 */
[----:B------:R-:W-:Y:S11]  /*54c0*/  UPRMT UR4, UR37, 0x654, UR4 ;  /* 0x0000065425047896 */ /* 0x000ff60008000004 */
[----:B------:R-:W-:Y:S01]  /*54d0*/  @!UPT UIADD3 URZ, UPT, UPT, URZ, URZ, URZ ;  /* 0x000000fffffff290 */ /* 0x000fe2000fffe0ff */
[----:B------:R2:W1:Y:S04]  /*54e0*/  @P0 LDS.128 R108, [R204+0x180] ;  /* 0x00018000cc6c0984 */ /* 0x0004680000000c00 */
[----:B------:R2:W1:Y:S04]  /*54f0*/  @P0 LDS.128 R124, [R204+0x980] ;  /* 0x00098000cc7c0984 */ /* 0x0004680000000c00 */
[----:B------:R2:W1:Y:S04]  /*5500*/  @P0 LDS.128 R140, [R204+0x1180] ;  /* 0x00118000cc8c0984 */ /* 0x0004680000000c00 */
[----:B------:R2:W1:Y:S04]  /*5510*/  @P0 LDS.128 R156, [R204+0x1980] ;  /* 0x00198000cc9c0984 */ /* 0x0004680000000c00 */
[----:B------:R2:W1:Y:S01]  /*5520*/  @P0 LDS.128 R172, [R204+0x2180] ;  /* 0x00218000ccac0984 */ /* 0x0004620000000c00 */
[----:B------:R-:W-:Y:S01]  /*5530*/  @!PT LDS RZ, [RZ] ;  /* 0x00000000fffff984 */ /* 0x000fe20000000800 */
[----:B------:R-:W-:Y:S01]  /*5540*/  @!PT LDS RZ, [RZ] ;  /* 0x00000000fffff984 */ /* 0x000fe20000000800 */
[----:B------:R-:W-:Y:S01]  /*5550*/  @!PT LDS RZ, [RZ] ;  /* 0x00000000fffff984 */ /* 0x000fe20000000800 */
[----:B------:R-:W-:Y:S01]  /*5560*/  @!PT LDS RZ, [RZ] ;  /* 0x00000000fffff984 */ /* 0x000fe20000000800 */
[----:B------:R4:W-:Y:S06]  /*5570*/  MEMBAR.ALL.CTA ;  /* 0x0000000000007992 */ /* 0x0009ec0000008000 */
[----:B----4-:R-:W4:Y:S02]  /*5580*/  FENCE.VIEW.ASYNC.S ;  /* 0x00000000000073c6 */ /* 0x010f240000000000 */
[----:B----4-:R-:W-:Y:S01]  /*5590*/  SYNCS.ARRIVE.TRANS64.RED.A1T0 RZ, [UR4], RZ ;  /* 0x000000ffffff79a7 */ /* 0x010fe20008100404 */
.L_x_84:
[----:B-1----:R-:W-:Y:S05]  /*55a0*/  MOV R3, UR39 ;  /* 0x0000002700037c02 */ /* 0x002fea0008000f00 */
[----:B------:R-:W-:Y:S05]  /*55b0*/  IMAD R98, R3, 0x50, R2 ;  /* 0x0000005003627824 */ /* 0x000fea00078e0202 */
[----:B------:R-:W-:Y:S04]  /*55c0*/  SHF.R.U32.HI R0, RZ, 0x15, R98 ;  /* 0x00000015ff007819 */ /* 0x000fe80000011662 */
[----:B------:R-:W-:Y:S01]  /*55d0*/  LOP3.LUT P0, RZ, R0, 0x3, R199, 0x48, !PT ;  /* 0x0000000300ff7812 */ /* 0x000fe200078048c7 */
[----:B------:R-:W-:Y:S01]  /*55e0*/  @!UPT UIADD3 URZ, UPT, UPT, URZ, URZ, URZ ;  /* 0x000000fffffff290 */ /* 0x000fe2000fffe0ff */
[----:B---3--:R-:W-:Y:S11]  /*55f0*/  @P4 BRA `(.L_x_87) ;  /* 0x0000000000084947 */ /* 0x008ff60003800000 */
[----:B------:R-:W1:Y:S02]  /*5600*/  SYNCS.PHASECHK.TRANS64.TRYWAIT P1, [UR50+0xb0], R8 ;  /* 0x0000b008ff0075a7 */ /* 0x000e640008021132 */
[----:B-1----:R-:W-:Y:S05]  /*5610*/  @!P1 BRA `(.L_x_88) ;  /* 0x0000002800249947 */ /* 0x002fea0003800000 */
.L_x_87:
[----:B------:R-:W-:Y:S05]  /*5620*/  @!P0 BRA `(.L_x_89) ;  /* 0x0000000000408947 */ /* 0x000fea0003800000 */
[----:B------:R-:W3:Y:S01]  /*5630*/  LDCU.64 UR8, c[0x4][0x68] ;  /* 0x01000d00ff0877ac */ /* 0x000ee20008000a00 */
[----:B------:R-:W-:Y:S01]  /*5640*/  MOV R15, 0x0 ;  /* 0x00000000000f7802 */ /* 0x000fe20000000f00 */
[----:B------:R-:W-:Y:S02]  /*5650*/  HFMA2 R12, -RZ, RZ, 0, 5.9604644775390625e-08 ;  /* 0x00000001ff0c7431 */ /* 0x000fe400000001ff */
[----:B-1----:R-:W-:Y:S02]  /*5660*/  IMAD.MOV.U32 R8, RZ, RZ, 0x192 ;  /* 0x00000192ff087424 */ /* 0x002fe400078e00ff */
[----:B------:R-:W-:Y:S01]  /*5670*/  IMAD.MOV.U32 R13, RZ, RZ, RZ ;  /* 0x000000ffff0d7224 */ /* 0x000fe200078e00ff */
[----:B------:R-:W1:Y:S01]  /*5680*/  LDCU.64 UR6, c[0x4][0x70] ;  /* 0x01000e00ff0677ac */ /* 0x000e620008000a00 */
[----:B------:R-:W2:Y:S01]  /*5690*/  LDC.64 R14, c[0x4][R15] ;  /* 0x010000000f0e7b82 */ /* 0x000ea20000000a00 */
[----:B------:R-:W4:Y:S01]  /*56a0*/  LDCU.64 UR4, c[0x4][0x8] ;  /* 0x01000100ff0477ac */ /* 0x000f220008000a00 */
[----:B---3--:R-:W-:Y:S01]  /*56b0*/  MOV R5, UR9 ;  /* 0x0000000900057c02 */ /* 0x008fe20008000f00 */
[----:B------:R-:W-:Y:S01]  /*56c0*/  IMAD.U32 R4, RZ, RZ, UR8 ;  /* 0x00000008ff047e24 */ /* 0x000fe2000f8e00ff */
[----:B-1----:R-:W-:Y:S01]  /*56d0*/  MOV R7, UR7 ;  /* 0x0000000700077c02 */ /* 0x002fe20008000f00 */
[----:B------:R-:W-:Y:S01]  /*56e0*/  IMAD.U32 R6, RZ, RZ, UR6 ;  /* 0x00000006ff067e24 */ /* 0x000fe2000f8e00ff */
[----:B----4-:R-:W-:Y:S01]  /*56f0*/  MOV R11, UR5 ;  /* 0x00000005000b7c02 */ /* 0x010fe20008000f00 */
[----:B------:R-:W-:Y:S02]  /*5700*/  IMAD.U32 R10, RZ, RZ, UR4 ;  /* 0x00000004ff0a7e24 */ /* 0x000fe4000f8e00ff */
[----:B------:R-:W-:Y:S07]  /*5710*/  LEPC R20, `(.L_x_89) ;  /* 0x000000001014794e */ /* 0x000fee0000000000 */
[----:B--2--5:R-:W-:Y:S05]  /*5720*/  CALL.ABS.NOINC R14 ;  /* 0x000000000e007343 */ /* 0x024fea0003c00000 */
.L_x_89:
[----:B------:R-:W-:Y:S05]  /*5730*/  WARPSYNC.ALL ;  /* 0x0000000000007948 */ /* 0x000fea0003800000 */
[C---:B------:R-:W-:Y:S01]  /*5740*/  R2UR UR4, R98.reuse ;  /* 0x00000000620472ca */ /* 0x040fe200000e0000 */
[----:B------:R-:W-:Y:S05]  /*5750*/  VIADD R0, R98, 0x10 ;  /* 0x0000001062007836 */ /* 0x000fea0000000000 */
[----:B------:R-:W-:Y:S04]  /*5760*/  SHF.R.U32.HI R0, RZ, 0x15, R0 ;  /* 0x00000015ff007819 */ /* 0x000fe80000011600 */
[----:B------:R-:W-:Y:S03]  /*5770*/  LOP3.LUT P0, RZ, R0, 0x3, R199, 0x48, !PT ;  /* 0x0000000300ff7812 */ /* 0x000fe600078048c7 */
[----:B------:R-:W3:Y:S10]  /*5780*/  LDTM.x16 R72, tmem[UR4] ;  /* 0x00000004004879ee */ /* 0x000ef40008240000 */
[----:B---3--:R-:W-:Y:S05]  /*5790*/  @!P0 BRA `(.L_x_90) ;  /* 0x0000000000408947 */ /* 0x008fea0003800000 */
        /* <DEDUP_REMOVED lines=16> */
.L_x_90:
[----:B------:R-:W-:Y:S05]  /*58a0*/  WARPSYNC.ALL ;  /* 0x0000000000007948 */ /* 0x000fea0003800000 */
[C---:B------:R-:W-:Y:S01]  /*58b0*/  R2UR UR4, R98.reuse ;  /* 0x00000000620472ca */ /* 0x040fe200000e0000 */
[----:B------:R-:W-:Y:S05]  /*58c0*/  VIADD R0, R98, 0x20 ;  /* 0x0000002062007836 */ /* 0x000fea0000000000 */
[----:B------:R-:W-:Y:S04]  /*58d0*/  SHF.R.U32.HI R0, RZ, 0x15, R0 ;  /* 0x00000015ff007819 */ /* 0x000fe80000011600 */
[----:B------:R-:W-:Y:S03]  /*58e0*/  LOP3.LUT P0, RZ, R0, 0x3, R199, 0x48, !PT ;  /* 0x0000000300ff7812 */ /* 0x000fe600078048c7 */
[----:B------:R-:W3:Y:S10]  /*58f0*/  LDTM.x16 R56, tmem[UR4+0x10] ;  /* 0x00001004003879ee */ /* 0x000ef40008240000 */
        /* <DEDUP_REMOVED lines=17> */
.L_x_91:
        /* <DEDUP_REMOVED lines=23> */
.L_x_92:
        /* <DEDUP_REMOVED lines=23> */
.L_x_93:
[----:B------:R-:W-:Y:S01]  /*5cf0*/  ISETP.NE.AND P0, PT, R205, RZ, PT ;  /* 0x000000ffcd00720c */ /* 0x000fe20003f05270 */
[----:B------:R-:W-:Y:S05]  /*5d00*/  WARPSYNC.ALL ;  /* 0x0000000000007948 */ /* 0x000fea0003800000 */
[----:B------:R-:W-:Y:S01]  /*5d10*/  R2UR UR4, R98 ;  /* 0x00000000620472ca */ /* 0x000fe200000e0000 */
[----:B------:R-:W-:Y:S01]  /*5d20*/  UIADD3 UR5, UPT, UPT, UR50, 0xd0, URZ ;  /* 0x000000d032057890 */ /* 0x000fe2000fffe0ff */
[C---:B----45:R-:W-:Y:S01]  /*5d30*/  FMUL R72, R96.reuse, R72 ;  /* 0x0000004860487220 */ /* 0x070fe20000400000 */
[----:B------:R-:W-:Y:S01]  /*5d40*/  F2FP.F16.E4M3.UNPACK_B R100, R108 ;  /* 0x0000006cff64723e */ /* 0x000fe200020006ff */
[C---:B------:R-:W-:Y:S01]  /*5d50*/  FMUL R73, R96.reuse, R73 ;  /* 0x0000004960497220 */ /* 0x040fe20000400000 */
[----:B------:R-:W-:Y:S01]  /*5d60*/  UPRMT UR5, UR37, 0x654, UR5 ;  /* 0x0000065425057896 */ /* 0x000fe20008000005 */
[C---:B------:R-:W-:Y:S01]  /*5d70*/  FMUL R76, R96.reuse, R76 ;  /* 0x0000004c604c7220 */ /* 0x040fe20000400000 */
[C---:B------:R-:W-:Y:S01]  /*5d80*/  FMUL R77, R96.reuse, R77 ;  /* 0x0000004d604d7220 */ /* 0x040fe20000400000 */
[--C-:B------:R-:W-:Y:S01]  /*5d90*/  HADD2.F32 R99, -RZ, R100.reuse.H0_H0 ;  /* 0x20000064ff637230 */ /* 0x100fe20000004100 */
[----:B------:R-:W-:Y:S01]  /*5da0*/  F2FP.F16.E4M3.UNPACK_B R102, R108.H1 ;  /* 0x0000006cff66723e */ /* 0x000fe200030006ff */
[----:B------:R-:W-:Y:S02]  /*5db0*/  HADD2.F32 R100, -RZ, R100.H1_H1 ;  /* 0x30000064ff647230 */ /* 0x000fe40000004100 */
[----:B------:R-:W-:Y:S01]  /*5dc0*/  FMUL R80, R96, R80 ;  /* 0x0000005060507220 */ /* 0x000fe20000400000 */
[-C--:B------:R-:W-:Y:S01]  /*5dd0*/  F2FP.F16.E4M3.UNPACK_B R104, R109.reuse ;  /* 0x0000006dff68723e */ /* 0x080fe200020006ff */
[----:B-1----:R-:W1:Y:S01]  /*5de0*/  LDTM.x16 R4, tmem[UR4+0x40] ;  /* 0x00004004000479ee */ /* 0x002e620008240000 */
[--C-:B------:R-:W-:Y:S01]  /*5df0*/  HADD2.F32 R101, -RZ, R102.reuse.H0_H0 ;  /* 0x20000066ff657230 */ /* 0x100fe20000004100 */
[----:B------:R-:W-:Y:S01]  /*5e00*/  NOP ;  /* 0x0000000000007918 */ /* 0x000fe20000000000 */
[----:B-1----:R-:W-:Y:S01]  /*5e10*/  SYNCS.ARRIVE.TRANS64.RED.A1T0 RZ, [UR5], RZ ;  /* 0x000000ffffff79a7 */ /* 0x002fe20008100405 */
[----:B------:R-:W-:Y:S01]  /*5e20*/  FFMA R72, R99, UR38, R72 ;  /* 0x0000002663487c23 */ /* 0x000fe20008000048 */
[----:B------:R-:W-:Y:S01]  /*5e30*/  FFMA R73, R100, UR38, R73 ;  /* 0x0000002664497c23 */ /* 0x000fe20008000049 */
[----:B------:R-:W-:Y:S01]  /*5e40*/  F2FP.F16.E4M3.UNPACK_B R106, R109.H1 ;  /* 0x0000006dff6a723e */ /* 0x000fe200030006ff */
[----:B------:R-:W-:Y:S02]  /*5e50*/  HADD2.F32 R102, -RZ, R102.H1_H1 ;  /* 0x30000066ff667230 */ /* 0x000fe40000004100 */
[C---:B------:R-:W-:Y:S01]  /*5e60*/  FMUL R81, R96.reuse, R81 ;  /* 0x0000005160517220 */ /* 0x040fe20000400000 */
[--C-:B------:R-:W-:Y:S02]  /*5e70*/  HADD2.F32 R103, -RZ, R104.reuse.H0_H0 ;  /* 0x20000068ff677230 */ /* 0x100fe40000004100 */
[C---:B------:R-:W-:Y:S01]  /*5e80*/  FMUL R0, R96.reuse, R84 ;  /* 0x0000005460007220 */ /* 0x040fe20000400000 */
[----:B------:R-:W-:Y:S01]  /*5e90*/  F2FP.F16.E4M3.UNPACK_B R108, R110 ;  /* 0x0000006eff6c723e */ /* 0x000fe200020006ff */
[----:B------:R-:W-:Y:S02]  /*5ea0*/  HADD2.F32 R104, -RZ, R104.H1_H1 ;  /* 0x30000068ff687230 */ /* 0x000fe40000004100 */
[C---:B------:R-:W-:Y:S01]  /*5eb0*/  FMUL R3, R96.reuse, R85 ;  /* 0x0000005560037220 */ /* 0x040fe20000400000 */
[C---:B------:R-:W-:Y:S01]  /*5ec0*/  FMUL R22, R96.reuse, R56 ;  /* 0x0000003860167220 */ /* 0x040fe20000400000 */
[----:B------:R-:W-:Y:S01]  /*5ed0*/  F2FP.F16.E4M3.UNPACK_B R110, R110.H1 ;  /* 0x0000006eff6e723e */ /* 0x000fe200030006ff */
[--C-:B------:R-:W-:Y:S02]  /*5ee0*/  HADD2.F32 R107, -RZ, R108.reuse.H0_H0 ;  /* 0x2000006cff6b7230 */ /* 0x100fe40000004100 */
[C---:B------:R-:W-:Y:S01]  /*5ef0*/  FMUL R23, R96.reuse, R57 ;  /* 0x0000003960177220 */ /* 0x040fe20000400000 */
[----:B------:R-:W-:Y:S02]  /*5f00*/  HADD2.F32 R108, -RZ, R108.H1_H1 ;  /* 0x3000006cff6c7230 */ /* 0x000fe40000004100 */
[C---:B------:R-:W-:Y:S01]  /*5f10*/  FMUL R56, R96.reuse, R60 ;  /* 0x0000003c60387220 */ /* 0x040fe20000400000 */
[----:B------:R-:W-:Y:S01]  /*5f20*/  F2FP.F16.E4M3.UNPACK_B R112, R111 ;  /* 0x0000006fff70723e */ /* 0x000fe200020006ff */
[C---:B------:R-:W-:Y:S01]  /*5f30*/  FMUL R57, R96.reuse, R61 ;  /* 0x0000003d60397220 */ /* 0x040fe20000400000 */
[C---:B------:R-:W-:Y:S01]  /*5f40*/  FMUL R60, R96.reuse, R64 ;  /* 0x00000040603c7220 */ /* 0x040fe20000400000 */
[----:B------:R-:W-:Y:S01]  /*5f50*/  F2FP.F16.E4M3.UNPACK_B R114, R111.H1 ;  /* 0x0000006fff72723e */ /* 0x000fe200030006ff */
        /* <DEDUP_REMOVED lines=56> */
[----:B------:R-:W-:Y:S02]  /*62e0*/  HADD2.F32 R139, -RZ, R140.H0_H0 ;  /* 0x2000008cff8b7230 */ /* 0x000fe40000004100 */
[----:B------:R-:W-:Y:S01]  /*62f0*/  FMUL R75, R96, R75 ;  /* 0x0000004b604b7220 */ /* 0x000fe20000400000 */
[----:B------:R-:W-:Y:S02]  /*6300*/  HADD2.F32 R105, -RZ, R106.H0_H0 ;  /* 0x2000006aff697230 */ /* 0x000fe40000004100 */
[----:B------:R-:W-:Y:S01]  /*6310*/  FFMA R74, R101, UR38, R74 ;  /* 0x00000026654a7c23 */ /* 0x000fe2000800004a */
[-C--:B------:R-:W-:Y:S01]  /*6320*/  F2FP.F16.E4M3.UNPACK_B R144, R143.reuse ;  /* 0x0000008fff90723e */ /* 0x080fe200020006ff */
[----:B------:R-:W-:Y:S01]  /*6330*/  FFMA R75, R102, UR38, R75 ;  /* 0x00000026664b7c23 */ /* 0x000fe2000800004b */
[----:B------:R-:W-:Y:S01]  /*6340*/  FFMA R76, R103, UR38, R76 ;  /* 0x00000026674c7c23 */ /* 0x000fe2000800004c */
[----:B------:R-:W-:Y:S01]  /*6350*/  F2FP.F16.E4M3.UNPACK_B R146, R143.H1 ;  /* 0x0000008fff92723e */ /* 0x000fe200030006ff */
[----:B------:R-:W-:Y:S01]  /*6360*/  FFMA R77, R104, UR38, R77 ;  /* 0x00000026684d7c23 */ /* 0x000fe2000800004d */
[----:B------:R-:W-:Y:S01]  /*6370*/  HADD2.F32 R140, -RZ, R140.H1_H1 ;  /* 0x3000008cff8c7230 */ /* 0x000fe20000004100 */
[----:B------:R-:W-:Y:S01]  /*6380*/  F2FP.SATFINITE.E4M3.F32.PACK_AB_MERGE_C R184, R75, R74, RZ ;  /* 0x0000004a4bb8723e */ /* 0x000fe200048070ff */
[----:B------:R-:W-:Y:S02]  /*6390*/  HADD2.F32 R143, -RZ, R144.H0_H0 ;  /* 0x20000090ff8f7230 */ /* 0x000fe40000004100 */
[C---:B------:R-:W-:Y:S01]  /*63a0*/  FMUL R78, R96.reuse, R78 ;  /* 0x0000004e604e7220 */ /* 0x040fe20000400000 */
[----:B------:R-:W-:Y:S01]  /*63b0*/  HADD2.F32 R106, -RZ, R106.H1_H1 ;  /* 0x3000006aff6a7230 */ /* 0x000fe20000004100 */
[----:B------:R-:W-:Y:S01]  /*63c0*/  F2FP.SATFINITE.E4M3.F32.PACK_AB_MERGE_C R184, R73, R72, R184 ;  /* 0x0000004849b8723e */ /* 0x000fe200048070b8 */
[----:B------:R-:W-:Y:S02]  /*63d0*/  HADD2.F32 R144, -RZ, R144.H1_H1 ;  /* 0x30000090ff907230 */ /* 0x000fe40000004100 */
[----:B------:R-:W-:Y:S01]  /*63e0*/  FFMA R78, R105, UR38, R78 ;  /* 0x00000026694e7c23 */ /* 0x000fe2000800004e */
[C---:B------:R-:W-:Y:S01]  /*63f0*/  FMUL R79, R96.reuse, R79 ;  /* 0x0000004f604f7220 */ /* 0x040fe20000400000 */
[--C-:B------:R-:W-:Y:S02]  /*6400*/  HADD2.F32 R109, -RZ, R110.reuse.H0_H0 ;  /* 0x2000006eff6d7230 */ /* 0x100fe40000004100 */
[----:B------:R-:W-:Y:S01]  /*6410*/  FMUL R82, R96, R82 ;  /* 0x0000005260527220 */ /* 0x000fe20000400000 */
[----:B------:R-:W-:Y:S02]  /*6420*/  HADD2.F32 R110, -RZ, R110.H1_H1 ;  /* 0x3000006eff6e7230 */ /* 0x000fe40000004100 */
[----:B------:R-:W-:Y:S01]  /*6430*/  FFMA R79, R106, UR38, R79 ;  /* 0x000000266a4f7c23 */ /* 0x000fe2000800004f */
[-C--:B------:R-:W-:Y:S01]  /*6440*/  F2FP.F16.E4M3.UNPACK_B R148, R156.reuse ;  /* 0x0000009cff94723e */ /* 0x080fe200020006ff */
[----:B------:R-:W-:Y:S01]  /*6450*/  FFMA R80, R107, UR38, R80 ;  /* 0x000000266b507c23 */ /* 0x000fe20008000050 */
[----:B------:R-:W-:Y:S01]  /*6460*/  FFMA R81, R108, UR38, R81 ;  /* 0x000000266c517c23 */ /* 0x000fe20008000051 */
[----:B------:R-:W-:Y:S01]  /*6470*/  F2FP.F16.E4M3.UNPACK_B R150, R156.H1 ;  /* 0x0000009cff96723e */ /* 0x000fe200030006ff */
[----:B------:R-:W-:Y:S01]  /*6480*/  FFMA R82, R109, UR38, R82 ;  /* 0x000000266d527c23 */ /* 0x000fe20008000052 */
[----:B------:R-:W-:Y:S01]  /*6490*/  F2FP.SATFINITE.E4M3.F32.PACK_AB_MERGE_C R185, R79, R78, RZ ;  /* 0x0000004e4fb9723e */ /* 0x000fe200048070ff */
[----:B------:R-:W-:Y:S02]  /*64a0*/  HADD2.F32 R147, -RZ, R148.H0_H0 ;  /* 0x20000094ff937230 */ /* 0x000fe40000004100 */
[----:B------:R-:W-:Y:S01]  /*64b0*/  FMUL R83, R96, R83 ;  /* 0x0000005360537220 */ /* 0x000fe20000400000 */
[----:B------:R-:W-:Y:S01]  /*64c0*/  HADD2.F32 R113, -RZ, R114.H0_H0 ;  /* 0x20000072ff717230 */ /* 0x000fe20000004100 */
[----:B------:R-:W-:Y:S01]  /*64d0*/  F2FP.SATFINITE.E4M3.F32.PACK_AB_MERGE_C R185, R77, R76, R185 ;  /* 0x0000004c4db9723e */ /* 0x000fe200048070b9 */
[----:B------:R-:W-:Y:S02]  /*64e0*/  HADD2.F32 R148, -RZ, R148.H1_H1 ;  /* 0x30000094ff947230 */ /* 0x000fe40000004100 */
[----:B------:R-:W-:Y:S01]  /*64f0*/  FFMA R83, R110, UR38, R83 ;  /* 0x000000266e537c23 */ /* 0x000fe20008000053 */
[----:B------:R-:W-:Y:S01]  /*6500*/  FFMA R0, R111, UR38, R0 ;  /* 0x000000266f007c23 */ /* 0x000fe20008000000 */
[----:B------:R-:W-:Y:S01]  /*6510*/  FFMA R3, R112, UR38, R3 ;  /* 0x0000002670037c23 */ /* 0x000fe20008000003 */
[C---:B------:R-:W-:Y:S01]  /*6520*/  FMUL R20, R96.reuse, R86 ;  /* 0x0000005660147220 */ /* 0x040fe20000400000 */
[----:B------:R-:W-:Y:S01]  /*6530*/  F2FP.F16.E4M3.UNPACK_B R152, R157 ;  /* 0x0000009dff98723e */ /* 0x000fe200020006ff */
[----:B------:R-:W-:Y:S01]  /*6540*/  HADD2.F32 R114, -RZ, R114.H1_H1 ;  /* 0x30000072ff727230 */ /* 0x000fe20000004100 */
[----:B------:R-:W-:Y:S01]  /*6550*/  F2FP.SATFINITE.E4M3.F32.PACK_AB_MERGE_C R186, R83, R82, RZ ;  /* 0x0000005253ba723e */ /* 0x000fe200048070ff */
[----:B------:R-:W-:Y:S01]  /*6560*/  FFMA R20, R113, UR38, R20 ;  /* 0x0000002671147c23 */ /* 0x000fe20008000014 */
[----:B------:R-:W-:Y:S01]  /*6570*/  FMUL R21, R96, R87 ;  /* 0x0000005760157220 */ /* 0x000fe20000400000 */
[----:B------:R-:W-:Y:S01]  /*6580*/  HADD2.F32 R117, -RZ, R118.H0_H0 ;  /* 0x20000076ff757230 */ /* 0x000fe20000004100 */
[----:B------:R-:W-:Y:S01]  /*6590*/  F2FP.SATFINITE.E4M3.F32.PACK_AB_MERGE_C R186, R81, R80, R186 ;  /* 0x0000005051ba723e */ /* 0x000fe200048070ba */
[--C-:B------:R-:W-:Y:S02]  /*65a0*/  HADD2.F32 R151, -RZ, R152.reuse.H0_H0 ;  /* 0x20000098ff977230 */ /* 0x100fe40000004100 */
[----:B------:R-:W-:Y:S01]  /*65b0*/  FFMA R21, R114, UR38, R21 ;  /* 0x0000002672157c23 */ /* 0x000fe20008000015 */
[----:B------:R-:W-:Y:S01]  /*65c0*/  FFMA R22, R115, UR38, R22 ;  /* 0x0000002673167c23 */ /* 0x000fe20008000016 */
[----:B------:R-:W-:Y:S01]  /*65d0*/  FFMA R23, R116, UR38, R23 ;  /* 0x0000002674177c23 */ /* 0x000fe20008000017 */
[----:B------:R-:W-:Y:S02]  /*65e0*/  HADD2.F32 R152, -RZ, R152.H1_H1 ;  /* 0x30000098ff987230 */ /* 0x000fe40000004100 */
[C---:B------:R-:W-:Y:S01]  /*65f0*/  FMUL R58, R96.reuse, R58 ;  /* 0x0000003a603a7220 */ /* 0x040fe20000400000 */
[----:B------:R-:W-:Y:S01]  /*6600*/  F2FP.F16.E4M3.UNPACK_B R154, R157.H1 ;  /* 0x0000009dff9a723e */ /* 0x000fe200030006ff */
[----:B------:R-:W-:Y:S01]  /*6610*/  HADD2.F32 R118, -RZ, R118.H1_H1 ;  /* 0x30000076ff767230 */ /* 0x000fe20000004100 */
[----:B------:R-:W-:Y:S01]  /*6620*/  F2FP.SATFINITE.E4M3.F32.PACK_AB_MERGE_C R187, R21, R20, RZ ;  /* 0x0000001415bb723e */ /* 0x000fe200048070ff */
[----:B------:R-:W-:Y:S01]  /*6630*/  FFMA R58, R117, UR38, R58 ;  /* 0x00000026753a7c23 */ /* 0x000fe2000800003a */
[C---:B------:R-:W-:Y:S01]  /*6640*/  FMUL R59, R96.reuse, R59 ;  /* 0x0000003b603b7220 */ /* 0x040fe20000400000 */
[--C-:B------:R-:W-:Y:S01]  /*6650*/  HADD2.F32 R121, -RZ, R122.reuse.H0_H0 ;  /* 0x2000007aff797230 */ /* 0x100fe20000004100 */
[----:B------:R-:W-:Y:S01]  /*6660*/  F2FP.SATFINITE.E4M3.F32.PACK_AB_MERGE_C R187, R3, R0, R187 ;  /* 0x0000000003bb723e */ /* 0x000fe200048070bb */
[----:B------:R-:W-:Y:S01]  /*6670*/  FMUL R62, R96, R62 ;  /* 0x0000003e603e7220 */ /* 0x000fe20000400000 */
[----:B------:R-:W-:Y:S02]  /*6680*/  HADD2.F32 R122, -RZ, R122.H1_H1 ;  /* 0x3000007aff7a7230 */ /* 0x000fe40000004100 */
[----:B------:R-:W-:Y:S01]  /*6690*/  FFMA R59, R118, UR38, R59 ;  /* 0x00000026763b7c23 */ /* 0x000fe2000800003b */
[----:B------:R-:W-:Y:S01]  /*66a0*/  FFMA R56, R119, UR38, R56 ;  /* 0x0000002677387c23 */ /* 0x000fe20008000038 */
[----:B------:R1:W-:Y:S01]  /*66b0*/  STS.128 [R204+0x2980], R184 ;  /* 0x002980b8cc007388 */ /* 0x0003e20000000c00 */
[----:B------:R-:W-:Y:S01]  /*66c0*/  FFMA R57, R120, UR38, R57 ;  /* 0x0000002678397c23 */ /* 0x000fe20008000039 */
[----:B------:R-:W-:Y:S01]  /*66d0*/  F2FP.F16.E4M3.UNPACK_B R156, R158 ;  /* 0x0000009eff9c723e */ /* 0x000fe200020006ff */
[----:B------:R-:W-:Y:S01]  /*66e0*/  FFMA R62, R121, UR38, R62 ;  /* 0x00000026793e7c23 */ /* 0x000fe2000800003e */
[----:B------:R-:W-:Y:S01]  /*66f0*/  F2FP.SATFINITE.E4M3.F32.PACK_AB_MERGE_C R188, R59, R58, RZ ;  /* 0x0000003a3bbc723e */ /* 0x000fe200048070ff */
[C---:B------:R-:W-:Y:S01]  /*6700*/  FMUL R63, R96.reuse, R63 ;  /* 0x0000003f603f7220 */ /* 0x040fe20000400000 */
[--C-:B------:R-:W-:Y:S02]  /*6710*/  HADD2.F32 R125, -RZ, R126.reuse.H0_H0 ;  /* 0x2000007eff7d7230 */ /* 0x100fe40000004100 */
[----:B------:R-:W-:Y:S01]  /*6720*/  FMUL R66, R96, R66 ;  /* 0x0000004260427220 */ /* 0x000fe20000400000 */
[----:B------:R-:W-:Y:S01]  /*6730*/  HADD2.F32 R126, -RZ, R126.H1_H1 ;  /* 0x3000007eff7e7230 */ /* 0x000fe20000004100 */
[----:B------:R-:W-:Y:S01]  /*6740*/  F2FP.SATFINITE.E4M3.F32.PACK_AB_MERGE_C R188, R23, R22, R188 ;  /* 0x0000001617bc723e */ /* 0x000fe200048070bc */
[----:B------:R-:W-:Y:S01]  /*6750*/  FFMA R63, R122, UR38, R63 ;  /* 0x000000267a3f7c23 */ /* 0x000fe2000800003f */
        /* <DEDUP_REMOVED lines=37> */
[----:B------:R1:W-:Y:S01]  /*69b0*/  STS.128 [R204+0x3180], R188 ;  /* 0x003180bccc007388 */ /* 0x0003e20000000c00 */
        /* <DEDUP_REMOVED lines=75> */
[C---:B------:R-:W-:Y:S01]  /*6e70*/  FMUL R39, R96.reuse, R39 ;  /* 0x0000002760277220 */ /* 0x040fe20000400000 */
[--C-:B------:R-:W-:Y:S02]  /*6e80*/  HADD2.F32 R165, -RZ, R166.reuse.H0_H0 ;  /* 0x200000a6ffa57230 */ /* 0x100fe40000004100 */
[----:B------:R-:W-:Y:S01]  /*6e90*/  FFMA R38, R161, UR38, R38 ;  /* 0x00000026a1267c23 */ /* 0x000fe20008000026 */
[----:B------:R-:W-:Y:S02]  /*6ea0*/  HADD2.F32 R166, -RZ, R166.H1_H1 ;  /* 0x300000a6ffa67230 */ /* 0x000fe40000004100 */
[----:B------:R-:W-:Y:S01]  /*6eb0*/  FMUL R6, R96, R6 ;  /* 0x0000000660067220 */ /* 0x000fe20000400000 */
[----:B------:R-:W-:Y:S01]  /*6ec0*/  FFMA R39, R162, UR38, R39 ;  /* 0x00000026a2277c23 */ /* 0x000fe20008000027 */
[----:B------:R-:W-:Y:S01]  /*6ed0*/  FMUL R7, R96, R7 ;  /* 0x0000000760077220 */ /* 0x000fe20000400000 */
[----:B------:R-:W-:Y:S01]  /*6ee0*/  FFMA R4, R163, UR38, R4 ;  /* 0x00000026a3047c23 */ /* 0x000fe20008000004 */
[----:B------:R-:W-:Y:S01]  /*6ef0*/  FFMA R5, R164, UR38, R5 ;  /* 0x00000026a4057c23 */ /* 0x000fe20008000005 */
[--C-:B------:R-:W-:Y:S02]  /*6f00*/  HADD2.F32 R169, -RZ, R170.reuse.H0_H0 ;  /* 0x200000aaffa97230 */ /* 0x100fe40000004100 */
[----:B------:R-:W-:Y:S01]  /*6f10*/  FFMA R6, R165, UR38, R6 ;  /* 0x00000026a5067c23 */ /* 0x000fe20008000006 */
[----:B------:R-:W-:Y:S01]  /*6f20*/  F2FP.F16.E4M3.UNPACK_B R176, R175 ;  /* 0x000000afffb0723e */ /* 0x000fe200020006ff */
[----:B------:R-:W-:Y:S02]  /*6f30*/  HADD2.F32 R170, -RZ, R170.H1_H1 ;  /* 0x300000aaffaa7230 */ /* 0x000fe40000004100 */
[----:B------:R-:W-:Y:S01]  /*6f40*/  FMUL R10, R96, R10 ;  /* 0x0000000a600a7220 */ /* 0x000fe20000400000 */
[----:B------:R-:W-:Y:S01]  /*6f50*/  FFMA R7, R166, UR38, R7 ;  /* 0x00000026a6077c23 */ /* 0x000fe20008000007 */
[----:B------:R-:W-:Y:S01]  /*6f60*/  FMUL R11, R96, R11 ;  /* 0x0000000b600b7220 */ /* 0x000fe20000400000 */
[----:B------:R-:W-:Y:S01]  /*6f70*/  FFMA R8, R167, UR38, R8 ;  /* 0x00000026a7087c23 */ /* 0x000fe20008000008 */
[----:B------:R-:W-:Y:S01]  /*6f80*/  F2FP.F16.E4M3.UNPACK_B R175, R175.H1 ;  /* 0x000000afffaf723e */ /* 0x000fe200030006ff */
[----:B------:R-:W-:Y:S01]  /*6f90*/  FFMA R9, R168, UR38, R9 ;  /* 0x00000026a8097c23 */ /* 0x000fe20008000009 */
[--C-:B------:R-:W-:Y:S02]  /*6fa0*/  HADD2.F32 R173, -RZ, R174.reuse.H0_H0 ;  /* 0x200000aeffad7230 */ /* 0x100fe40000004100 */
[----:B------:R-:W-:Y:S01]  /*6fb0*/  FFMA R10, R169, UR38, R10 ;  /* 0x00000026a90a7c23 */ /* 0x000fe2000800000a */
[----:B------:R-:W-:Y:S02]  /*6fc0*/  HADD2.F32 R174, -RZ, R174.H1_H1 ;  /* 0x300000aeffae7230 */ /* 0x000fe40000004100 */
[----:B------:R-:W-:Y:S01]  /*6fd0*/  FMUL R14, R96, R14 ;  /* 0x0000000e600e7220 */ /* 0x000fe20000400000 */
[--C-:B------:R-:W-:Y:S02]  /*6fe0*/  HADD2.F32 R99, -RZ, R176.reuse.H0_H0 ;  /* 0x200000b0ff637230 */ /* 0x100fe40000004100 */
[----:B------:R-:W-:Y:S01]  /*6ff0*/  FFMA R11, R170, UR38, R11 ;  /* 0x00000026aa0b7c23 */ /* 0x000fe2000800000b */
[----:B------:R-:W-:Y:S01]  /*7000*/  FMUL R15, R96, R15 ;  /* 0x0000000f600f7220 */ /* 0x000fe20000400000 */
[----:B------:R-:W-:Y:S01]  /*7010*/  FFMA R12, R171, UR38, R12 ;  /* 0x00000026ab0c7c23 */ /* 0x000fe2000800000c */
[----:B------:R-:W-:Y:S02]  /*7020*/  HADD2.F32 R100, -RZ, R176.H1_H1 ;  /* 0x300000b0ff647230 */ /* 0x000fe40000004100 */
[----:B------:R-:W-:Y:S01]  /*7030*/  FFMA R13, R172, UR38, R13 ;  /* 0x00000026ac0d7c23 */ /* 0x000fe2000800000d */
        /* <DEDUP_REMOVED lines=8> */
[----:B------:R-:W-:Y:S01]  /*70c0*/  FFMA R18, R101, UR38, R18 ;  /* 0x0000002665127c23 */ /* 0x000fe20008000012 */
[----:B------:R-:W-:Y:S01]  /*70d0*/  FFMA R19, R102, UR38, R19 ;  /* 0x0000002666137c23 */ /* 0x000fe20008000013 */
[----:B------:R-:W-:Y:S01]  /*70e0*/  F2FP.SATFINITE.E4M3.F32.PACK_AB_MERGE_C R6, R7, R6, RZ ;  /* 0x000000060706723e */ /* 0x000fe200048070ff */
[----:B------:R-:W-:Y:S01]  /*70f0*/  UIADD3 UR24, UPT, UPT, UR39, 0x1, URZ ;  /* 0x0000000127187890 */ /* 0x000fe2000fffe0ff */
[----:B------:R-:W-:Y:S01]  /*7100*/  F2FP.SATFINITE.E4M3.F32.PACK_AB_MERGE_C R34, R35, R34, RZ ;  /* 0x000000222322723e */ /* 0x000fe200048070ff */
[----:B------:R-:W-:Y:S01]  /*7110*/  BSSY.RECONVERGENT B0, `(.L_x_94) ;  /* 0x0000034000007945 */ /* 0x000fe20003800200 */
[----:B------:R-:W-:Y:S02]  /*7120*/  F2FP.SATFINITE.E4M3.F32.PACK_AB_MERGE_C R27, R39, R38, RZ ;  /* 0x00000026271b723e */ /* 0x000fe400048070ff */
[----:B------:R-:W-:Y:S02]  /*7130*/  F2FP.SATFINITE.E4M3.F32.PACK_AB_MERGE_C R10, R11, R10, RZ ;  /* 0x0000000a0b0a723e */ /* 0x000fe400048070ff */
[----:B------:R-:W-:Y:S02]  /*7140*/  F2FP.SATFINITE.E4M3.F32.PACK_AB_MERGE_C R14, R15, R14, RZ ;  /* 0x0000000e0f0e723e */ /* 0x000fe400048070ff */
[----:B------:R-:W-:Y:S02]  /*7150*/  F2FP.SATFINITE.E4M3.F32.PACK_AB_MERGE_C R7, R19, R18, RZ ;  /* 0x000000121307723e */ /* 0x000fe400048070ff */
[----:B------:R-:W-:Y:S02]  /*7160*/  F2FP.SATFINITE.E4M3.F32.PACK_AB_MERGE_C R4, R5, R4, R6 ;  /* 0x000000040504723e */ /* 0x000fe40004807006 */
[----:B------:R-:W-:Y:S02]  /*7170*/  F2FP.SATFINITE.E4M3.F32.PACK_AB_MERGE_C R26, R33, R32, R34 ;  /* 0x00000020211a723e */ /* 0x000fe40004807022 */
[----:B------:R-:W-:Y:S02]  /*7180*/  F2FP.SATFINITE.E4M3.F32.PACK_AB_MERGE_C R27, R37, R36, R27 ;  /* 0x00000024251b723e */ /* 0x000fe4000480701b */
[----:B------:R-:W-:Y:S02]  /*7190*/  F2FP.SATFINITE.E4M3.F32.PACK_AB_MERGE_C R5, R9, R8, R10 ;  /* 0x000000080905723e */ /* 0x000fe4000480700a */
[----:B------:R-:W-:Y:S01]  /*71a0*/  F2FP.SATFINITE.E4M3.F32.PACK_AB_MERGE_C R6, R13, R12, R14 ;  /* 0x0000000c0d06723e */ /* 0x000fe2000480700e */
[----:B------:R1:W-:Y:S01]  /*71b0*/  STS.128 [R204+0x4180], R24 ;  /* 0x00418018cc007388 */ /* 0x0003e20000000c00 */
[----:B------:R-:W-:Y:S07]  /*71c0*/  F2FP.SATFINITE.E4M3.F32.PACK_AB_MERGE_C R7, R17, R16, R7 ;  /* 0x000000101107723e */ /* 0x000fee0004807007 */
[----:B------:R1:W-:Y:S01]  /*71d0*/  STS.128 [R204+0x4980], R4 ;  /* 0x00498004cc007388 */ /* 0x0003e20000000c00 */
[----:B------:R-:W-:Y:S01]  /*71e0*/  @!PT LDS RZ, [RZ] ;  /* 0x00000000fffff984 */ /* 0x000fe20000000800 */
[----:B------:R-:W-:Y:S01]  /*71f0*/  @!PT LDS RZ, [RZ] ;  /* 0x00000000fffff984 */ /* 0x000fe20000000800 */
[----:B------:R-:W-:Y:S01]  /*7200*/  @!PT LDS RZ, [RZ] ;  /* 0x00000000fffff984 */ /* 0x000fe20000000800 */
[----:B------:R-:W-:Y:S01]  /*7210*/  @!PT LDS RZ, [RZ] ;  /* 0x00000000fffff984 */ /* 0x000fe20000000800 */
[----:B------:R3:W-:Y:S07]  /*7220*/  MEMBAR.ALL.CTA ;  /* 0x0000000000007992 */ /* 0x0007ee0000008000 */
[----:B---3--:R-:W3:Y:S02]  /*7230*/  FENCE.VIEW.ASYNC.S ;  /* 0x00000000000073c6 */ /* 0x008ee40000000000 */
[----:B---3--:R-:W-:Y:S06]  /*7240*/  BAR.SYNC.DEFER_BLOCKING 0x1, 0x80 ;  /* 0x0042000000007b1d */ /* 0x008fec0000010000 */
[----:B------:R-:W-:Y:S05]  /*7250*/  @P0 BRA `(.L_x_95) ;  /* 0x00000000007c0947 */ /* 0x000fea0003800000 */
[----:B------:R-:W-:Y:S01]  /*7260*/  R2UR UR13, R193 ;  /* 0x00000000c10d72ca */ /* 0x000fe200000e0000 */
[----:B------:R-:W-:Y:S01]  /*7270*/  UIADD3 UR26, UP0, UPT, UR48, 0x680, URZ ;  /* 0x00000680301a7890 */ /* 0x000fe2000ff1e0ff */
[----:B------:R-:W-:Y:S01]  /*7280*/  R2UR UR14, R195 ;  /* 0x00000000c30e72ca */ /* 0x000fe200000e0000 */
[----:B------:R-:W-:Y:S02]  /*7290*/  UIADD3 UR12, UPT, UPT, UR44, 0x2980, URZ ;  /* 0x000029802c0c7890 */ /* 0x000fe4000fffe0ff */
[----:B------:R-:W-:Y:S01]  /*72a0*/  UIADD3.X UR27, UPT, UPT, URZ, UR49, URZ, UP0, !UPT ;  /* 0x00000031ff1b7290 */ /* 0x000fe200087fe4ff */
[----:B------:R-:W-:Y:S01]  /*72b0*/  UMOV UR15, UR36 ;  /* 0x00000024000f7c82 */ /* 0x000fe20008000000 */
[----:B------:R-:W-:Y:S01]  /*72c0*/  UIADD3 UR8, UPT, UPT, UR44, 0x3180, URZ ;  /* 0x000031802c087890 */ /* 0x000fe2000fffe0ff */
[----:B------:R-:W-:Y:S01]  /*72d0*/  UMOV UR11, UR36 ;  /* 0x00000024000b7c82 */ /* 0x000fe20008000000 */
[----:B------:R-:W-:Y:S04]  /*72e0*/  UIADD3 UR4, UPT, UPT, UR44, 0x3980, URZ ;  /* 0x000039802c047890 */ /* 0x000fe8000fffe0ff */
[----:B------:R-:W-:Y:S02]  /*72f0*/  UIMAD UR13, UR13, 0x50, URZ ;  /* 0x000000500d0d78a4 */ /* 0x000fe4000f8e02ff */
[----:B------:R-:W-:Y:S02]  /*7300*/  USHF.L.U32 UR14, UR14, 0x7, URZ ;  /* 0x000000070e0e7899 */ /* 0x000fe400080006ff */
[----:B------:R-:W-:Y:S02]  /*7310*/  UIADD3 UR9, UPT, UPT, UR13, 0x10, URZ ;  /* 0x000000100d097890 */ /* 0x000fe4000fffe0ff */
[----:B------:R-:W-:Y:S01]  /*7320*/  UIADD3 UR5, UPT, UPT, UR13, 0x20, URZ ;  /* 0x000000200d057890 */ /* 0x000fe2000fffe0ff */
[----:B------:R-:W-:Y:S02]  /*7330*/  UMOV UR7, UR36 ;  /* 0x0000002400077c82 */ /* 0x000fe40008000000 */
[----:B------:R-:W-:Y:S01]  /*7340*/  UMOV UR10, UR14 ;  /* 0x0000000e000a7c82 */ /* 0x000fe20008000000 */
[----:B------:R-:W-:Y:S01]  /*7350*/  UMOV UR6, UR14 ;  /* 0x0000000e00067c82 */ /* 0x000fe20008000000 */
[----:B------:R3:W-:Y:S01]  /*7360*/  UTMASTG.3D [UR12], [UR26] ;  /* 0x0000000c1a0073b5 */ /* 0x0007e20008010000 */
[----:B------:R-:W-:Y:S02]  /*7370*/  UIADD3 UR20, UPT, UPT, UR44, 0x4180, URZ ;  /* 0x000041802c147890 */ /* 0x000fe4000fffe0ff */
[----:B------:R-:W-:Y:S01]  /*7380*/  UIADD3 UR21, UPT, UPT, UR13, 0x30, URZ ;  /* 0x000000300d157890 */ /* 0x000fe2000fffe0ff */
[----:B------:R-:W-:Y:S01]  /*7390*/  UMOV UR23, UR36 ;  /* 0x0000002400177c82 */ /* 0x000fe20008000000 */
[----:B------:R-:W-:Y:S01]  /*73a0*/  UMOV UR22, UR14 ;  /* 0x0000000e00167c82 */ /* 0x000fe20008000000 */
[----:B------:R-:W-:Y:S01]  /*73b0*/  UIADD3 UR16, UPT, UPT, UR44, 0x4980, URZ ;  /* 0x000049802c107890 */ /* 0x000fe2000fffe0ff */
[----:B------:R3:W-:Y:S01]  /*73c0*/  UTMASTG.3D [UR8], [UR26] ;  /* 0x000000081a0073b5 */ /* 0x0007e20008010000 */
[----:B------:R-:W-:Y:S01]  /*73d0*/  UIADD3 UR17, UPT, UPT, UR13, 0x40, URZ ;  /* 0x000000400d117890 */ /* 0x000fe2000fffe0ff */
[----:B------:R-:W-:Y:S01]  /*73e0*/  UMOV UR19, UR36 ;  /* 0x0000002400137c82 */ /* 0x000fe20008000000 */
[----:B------:R-:W-:Y:S01]  /*73f0*/  UMOV UR18, UR14 ;  /* 0x0000000e00127c82 */ /* 0x000fe20008000000 */
[----:B------:R3:W-:Y:S01]  /*7400*/  UTMASTG.3D [UR4], [UR26] ;  /* 0x000000041a0073b5 */ /* 0x0007e20008010000 */
[----:B------:R3:W-:Y:S05]  /*7410*/  UTMASTG.3D [UR20], [UR26] ;  /* 0x000000141a0073b5 */ /* 0x0007ea0008010000 */
[----:B------:R3:W-:Y:S01]  /*7420*/  UTMASTG.3D [UR16], [UR26] ;  /* 0x000000101a0073b5 */ /* 0x0007e20008010000 */
[----:B------:R0:W-:Y:S01]  /*7430*/  UTMACMDFLUSH ;  /* 0x00000000000079b7 */ /* 0x0001e20000000000 */
[----:B---3--:R-:W-:Y:S04]  /*7440*/  DEPBAR.LE SB0, 0x0 ;  /* 0x000080000000791a */ /* 0x008fe80000000000 */
.L_x_95:
[----:B------:R-:W-:Y:S05]  /*7450*/  BSYNC.RECONVERGENT B0 ;  /* 0x0000000000007941 */ /* 0x000fea0003800200 */
.L_x_94:
[----:B------:R-:W-:Y:S01]  /*7460*/  BAR.SYNC.DEFER_BLOCKING 0x1, 0x80 ;  /* 0x0042000000007b1d */ /* 0x000fe20000010000 */
[----:B------:R-:W-:Y:S01]  /*7470*/  ISETP.NE.AND P1, PT, R206, RZ, PT ;  /* 0x000000ffce00720c */ /* 0x000fe20003f25270 */
[----:B------:R-:W-:Y:S01]  /*7480*/  UISETP.NE.AND UP0, UPT, UR24, 0x4, UPT ;  /* 0x000000041800788c */ /* 0x000fe2000bf05270 */
[----:B------:R-:W-:Y:S01]  /*7490*/  ISETP.NE.AND P0, PT, R207, 0x2, PT ;  /* 0x00000002cf00780c */ /* 0x000fe20003f05270 */
[----:B------:R-:W-:Y:S02]  /*74a0*/  IMAD.IADD R193, R95, 0x1, R177 ;  /* 0x000000015fc17824 */ /* 0x000fe400078e02b1 */
[----:B------:R-:W-:Y:S01]  /*74b0*/  USEL UR4, URZ, 0x1, UP0 ;  /* 0x00000001ff047887 */ /* 0x000fe20008000000 */
[----:B------:R-:W-:Y:S01]  /*74c0*/  SEL R3, RZ, 0x1, P0 ;  /* 0x00000001ff037807 */ /* 0x000fe20000000000 */
[----:B------:R-:W-:Y:S01]  /*74d0*/  USEL UR39, UR24, URZ, UP0 ;  /* 0x000000ff18277287 */ /* 0x000fe20008000000 */
[----:B------:R-:W-:Y:S01]  /*74e0*/  SEL R207, R207, RZ, P0 ;  /* 0x000000ffcfcf7207 */ /* 0x000fe20000000000 */
[----:B------:R-:W-:Y:S01]  /*74f0*/  IMAD.IADD R195, R97, 0x1, R192 ;  /* 0x0000000161c37824 */ /* 0x000fe200078e02c0 */
[----:B------:R-:W-:Y:S02]  /*7500*/  LOP3.LUT R202, R202, R3, RZ, 0x3c, !PT ;  /* 0x00000003caca7212 */ /* 0x000fe400078e3cff */
[----:B------:R-:W-:Y:S02]  /*7510*/  LOP3.LUT R203, R203, UR4, RZ, 0x3c, !PT ;  /* 0x00000004cbcb7c12 */ /* 0x000fe4000f8e3cff */
[----:B------:R-:W-:Y:S01]  /*7520*/  @P1 R2UR UR36, R200 ;  /* 0x00000000c82412ca */ /* 0x000fe200000e0000 */
[----:B------:R-:W-:Y:S03]  /*7530*/  @!UPT UIADD3 URZ, UPT, UPT, URZ, URZ, URZ ;  /* 0x000000fffffff290 */ /* 0x000fe6000fffe0ff */
[----:B------:R-:W-:Y:S11]  /*7540*/  @P1 BRA `(.L_x_96) ;  /* 0xffffffd400201947 */ /* 0x000ff6000383ffff */
[----:B------:R-:W-:Y:S05]  /*7550*/  EXIT ;  /* 0x000000000000794d */ /* 0x000fea0003800000 */
.L_x_19:
[----:B--2---:R2:W1:Y:S02]  /*7560*/  SYNCS.PHASECHK.TRANS64.TRYWAIT P0, [R3+URZ+0x100], R2 ;  /* 0x00010002030075a7 */ /* 0x00446400080011ff */
[----:B-1----:R-:W-:Y:S05]  /*7570*/  @!P0 NANOSLEEP.SYNCS 0x989680 ;  /* 0x009896800000895d */ /* 0x002fea0003900000 */
[----:B------:R-:W1:Y:S02]  /*7580*/  @!P0 SYNCS.PHASECHK.TRANS64 P0, [R3+URZ+0x100], R2 ;  /* 0x00010002030085a7 */ /* 0x000e6400080010ff */
[----:B-1----:R-:W-:Y:S05]  /*7590*/  @!P0 BRA `(.L_x_19) ;  /* 0xfffffffc00f08947 */ /* 0x002fea000383ffff */
[----:B------:R-:W-:Y:S05]  /*75a0*/  BRA `(.L_x_97) ;  /* 0xffffffa000087947 */ /* 0x000fea000383ffff */
.L_x_22:
[----:B-1----:R-:W-:Y:S07]  /*75b0*/  MOV R2, UR33 ;  /* 0x0000002100027c02 */ /* 0x002fee0008000f00 */
.L_x_98:
[----:B-1----:R1:W2:Y:S02]  /*75c0*/  SYNCS.PHASECHK.TRANS64.TRYWAIT P0, [R2+URZ+0x38], R5 ;  /* 0x00003805020075a7 */ /* 0x0022a400080011ff */
[----:B--2---:R-:W-:Y:S05]  /*75d0*/  @!P0 NANOSLEEP.SYNCS 0x989680 ;  /* 0x009896800000895d */ /* 0x004fea0003900000 */
[----:B------:R-:W2:Y:S02]  /*75e0*/  @!P0 SYNCS.PHASECHK.TRANS64 P0, [R2+URZ+0x38], R5 ;  /* 0x00003805020085a7 */ /* 0x000ea400080010ff */
[----:B--2---:R-:W-:Y:S05]  /*75f0*/  @!P0 BRA `(.L_x_98) ;  /* 0xfffffffc00f08947 */ /* 0x004fea000383ffff */
[----:B------:R-:W-:Y:S05]  /*7600*/  BRA `(.L_x_21) ;  /* 0xffffffa000587947 */ /* 0x000fea000383ffff */
.L_x_28:
[----:B-1----:R-:W-:Y:S07]  /*7610*/  MOV R2, UR17 ;  /* 0x0000001100027c02 */ /* 0x002fee0008000f00 */
.L_x_99:
[----:B-1----:R1:W2:Y:S02]  /*7620*/  SYNCS.PHASECHK.TRANS64.TRYWAIT P0, [R2+URZ+0x38], R5 ;  /* 0x00003805020075a7 */ /* 0x0022a400080011ff */
[----:B--2---:R-:W-:Y:S05]  /*7630*/  @!P0 NANOSLEEP.SYNCS 0x989680 ;  /* 0x009896800000895d */ /* 0x004fea0003900000 */
[----:B------:R-:W2:Y:S02]  /*7640*/  @!P0 SYNCS.PHASECHK.TRANS64 P0, [R2+URZ+0x38], R5 ;  /* 0x00003805020085a7 */ /* 0x000ea400080010ff */
[----:B--2---:R-:W-:Y:S05]  /*7650*/  @!P0 BRA `(.L_x_99) ;  /* 0xfffffffc00f08947 */ /* 0x004fea000383ffff */
[----:B------:R-:W-:Y:S05]  /*7660*/  BRA `(.L_x_27) ;  /* 0xffffffa400007947 */ /* 0x000fea000383ffff */
.L_x_32:
[----:B-1----:R1:W2:Y:S02]  /*7670*/  SYNCS.PHASECHK.TRANS64.TRYWAIT P0, [R2+URZ+0x90], R3 ;  /* 0x00009003020075a7 */ /* 0x0022a400080011ff */
[----:B--2---:R-:W-:Y:S05]  /*7680*/  @!P0 NANOSLEEP.SYNCS 0x989680 ;  /* 0x009896800000895d */ /* 0x004fea0003900000 */
[----:B------:R-:W2:Y:S02]  /*7690*/  @!P0 SYNCS.PHASECHK.TRANS64 P0, [R2+URZ+0x90], R3 ;  /* 0x00009003020085a7 */ /* 0x000ea400080010ff */
[----:B--2---:R-:W-:Y:S05]  /*76a0*/  @!P0 BRA `(.L_x_32) ;  /* 0xfffffffc00f08947 */ /* 0x004fea000383ffff */
[----:B------:R-:W-:Y:S05]  /*76b0*/  BRA `(.L_x_100) ;  /* 0xffffffa400907947 */ /* 0x000fea000383ffff */
.L_x_36:
[----:B------:R-:W-:-:S07]  /*76c0*/  MOV R0, UR5 ;  /* 0x0000000500007c02 */ /* 0x000fce0008000f00 */
.L_x_101:
[----:B-1----:R1:W2:Y:S02]  /*76d0*/  SYNCS.PHASECHK.TRANS64.TRYWAIT P0, [R0+URZ], R3 ;  /* 0x00000003000075a7 */ /* 0x0022a400080011ff */
[----:B--2---:R-:W-:Y:S05]  /*76e0*/  @!P0 NANOSLEEP.SYNCS 0x989680 ;  /* 0x009896800000895d */ /* 0x004fea0003900000 */
[----:B------:R-:W2:Y:S02]  /*76f0*/  @!P0 SYNCS.PHASECHK.TRANS64 P0, [R0+URZ], R3 ;  /* 0x00000003000085a7 */ /* 0x000ea400080010ff */
[----:B--2---:R-:W-:Y:S05]  /*7700*/  @!P0 BRA `(.L_x_101) ;  /* 0xfffffffc00f08947 */ /* 0x004fea000383ffff */
[----:B------:R-:W-:Y:S05]  /*7710*/  BRA `(.L_x_102) ;  /* 0xffffffac00007947 */ /* 0x000fea000383ffff */
.L_x_37:
[----:B------:R-:W-:-:S07]  /*7720*/  MOV R0, UR5 ;  /* 0x0000000500007c02 */ /* 0x000fce0008000f00 */
.L_x_103:
[----:B-1----:R1:W2:Y:S02]  /*7730*/  SYNCS.PHASECHK.TRANS64.TRYWAIT P0, [R0+URZ], R3 ;  /* 0x00000003000075a7 */ /* 0x0022a400080011ff */
[----:B--2---:R-:W-:Y:S05]  /*7740*/  @!P0 NANOSLEEP.SYNCS 0x989680 ;  /* 0x009896800000895d */ /* 0x004fea0003900000 */
[----:B------:R-:W2:Y:S02]  /*7750*/  @!P0 SYNCS.PHASECHK.TRANS64 P0, [R0+URZ], R3 ;  /* 0x00000003000085a7 */ /* 0x000ea400080010ff */
[----:B--2---:R-:W-:Y:S05]  /*7760*/  @!P0 BRA `(.L_x_103) ;  /* 0xfffffffc00f08947 */ /* 0x004fea000383ffff */
[----:B------:R-:W-:Y:S05]  /*7770*/  BRA `(.L_x_104) ;  /* 0xffffffac000c7947 */ /* 0x000fea000383ffff */
.L_x_38:
[----:B------:R-:W-:-:S07]  /*7780*/  MOV R0, UR5 ;  /* 0x0000000500007c02 */ /* 0x000fce0008000f00 */
.L_x_105:
[----:B-1----:R1:W2:Y:S02]  /*7790*/  SYNCS.PHASECHK.TRANS64.TRYWAIT P0, [R0+URZ], R3 ;  /* 0x00000003000075a7 */ /* 0x0022a400080011ff */
[----:B--2---:R-:W-:Y:S05]  /*77a0*/  @!P0 NANOSLEEP.SYNCS 0x989680 ;  /* 0x009896800000895d */ /* 0x004fea0003900000 */
[----:B------:R-:W2:Y:S02]  /*77b0*/  @!P0 SYNCS.PHASECHK.TRANS64 P0, [R0+URZ], R3 ;  /* 0x00000003000085a7 */ /* 0x000ea400080010ff */
[----:B--2---:R-:W-:Y:S05]  /*77c0*/  @!P0 BRA `(.L_x_105) ;  /* 0xfffffffc00f08947 */ /* 0x004fea000383ffff */
[----:B------:R-:W-:Y:S05]  /*77d0*/  BRA `(.L_x_106) ;  /* 0xffffffac00187947 */ /* 0x000fea000383ffff */
.L_x_39:
[----:B------:R-:W-:-:S07]  /*77e0*/  MOV R0, UR5 ;  /* 0x0000000500007c02 */ /* 0x000fce0008000f00 */
.L_x_107:
[----:B-1----:R1:W2:Y:S02]  /*77f0*/  SYNCS.PHASECHK.TRANS64.TRYWAIT P0, [R0+URZ], R3 ;  /* 0x00000003000075a7 */ /* 0x0022a400080011ff */
[----:B--2---:R-:W-:Y:S05]  /*7800*/  @!P0 NANOSLEEP.SYNCS 0x989680 ;  /* 0x009896800000895d */ /* 0x004fea0003900000 */
[----:B------:R-:W2:Y:S02]  /*7810*/  @!P0 SYNCS.PHASECHK.TRANS64 P0, [R0+URZ], R3 ;  /* 0x00000003000085a7 */ /* 0x000ea400080010ff */
[----:B--2---:R-:W-:Y:S05]  /*7820*/  @!P0 BRA `(.L_x_107) ;  /* 0xfffffffc00f08947 */ /* 0x004fea000383ffff */
[----:B------:R-:W-:Y:S05]  /*7830*/  BRA `(.L_x_108) ;  /* 0xffffffac00247947 */ /* 0x000fea000383ffff */
.L_x_40:
[----:B------:R-:W-:-:S07]  /*7840*/  MOV R0, UR5 ;  /* 0x0000000500007c02 */ /* 0x000fce0008000f00 */
.L_x_109:
[----:B-1----:R1:W2:Y:S02]  /*7850*/  SYNCS.PHASECHK.TRANS64.TRYWAIT P0, [R0+URZ], R3 ;  /* 0x00000003000075a7 */ /* 0x0022a400080011ff */
[----:B--2---:R-:W-:Y:S05]  /*7860*/  @!P0 NANOSLEEP.SYNCS 0x989680 ;  /* 0x009896800000895d */ /* 0x004fea0003900000 */
[----:B------:R-:W2:Y:S02]  /*7870*/  @!P0 SYNCS.PHASECHK.TRANS64 P0, [R0+URZ], R3 ;  /* 0x00000003000085a7 */ /* 0x000ea400080010ff */
[----:B--2---:R-:W-:Y:S05]  /*7880*/  @!P0 BRA `(.L_x_109) ;  /* 0xfffffffc00f08947 */ /* 0x004fea000383ffff */
[----:B------:R-:W-:Y:S05]  /*7890*/  BRA `(.L_x_110) ;  /* 0xffffffac00307947 */ /* 0x000fea000383ffff */
.L_x_41:
[----:B------:R-:W-:-:S07]  /*78a0*/  MOV R0, UR5 ;  /* 0x0000000500007c02 */ /* 0x000fce0008000f00 */
.L_x_111:
[----:B-1----:R1:W2:Y:S02]  /*78b0*/  SYNCS.PHASECHK.TRANS64.TRYWAIT P0, [R0+URZ], R3 ;  /* 0x00000003000075a7 */ /* 0x0022a400080011ff */
[----:B--2---:R-:W-:Y:S05]  /*78c0*/  @!P0 NANOSLEEP.SYNCS 0x989680 ;  /* 0x009896800000895d */ /* 0x004fea0003900000 */
[----:B------:R-:W2:Y:S02]  /*78d0*/  @!P0 SYNCS.PHASECHK.TRANS64 P0, [R0+URZ], R3 ;  /* 0x00000003000085a7 */ /* 0x000ea400080010ff */
[----:B--2---:R-:W-:Y:S05]  /*78e0*/  @!P0 BRA `(.L_x_111) ;  /* 0xfffffffc00f08947 */ /* 0x004fea000383ffff */
[----:B------:R-:W-:Y:S05]  /*78f0*/  BRA `(.L_x_112) ;  /* 0xffffffac003c7947 */ /* 0x000fea000383ffff */
.L_x_44:
[----:B-1----:R1:W2:Y:S02]  /*7900*/  SYNCS.PHASECHK.TRANS64.TRYWAIT P0, [R2+URZ+0xf0], R5 ;  /* 0x0000f005020075a7 */ /* 0x0022a400080011ff */
[----:B--2---:R-:W-:Y:S05]  /*7910*/  @!P0 NANOSLEEP.SYNCS 0x989680 ;  /* 0x009896800000895d */ /* 0x004fea0003900000 */
[----:B------:R-:W2:Y:S02]  /*7920*/  @!P0 SYNCS.PHASECHK.TRANS64 P0, [R2+URZ+0xf0], R5 ;  /* 0x0000f005020085a7 */ /* 0x000ea400080010ff */
[----:B--2---:R-:W-:Y:S05]  /*7930*/  @!P0 BRA `(.L_x_44) ;  /* 0xfffffffc00f08947 */ /* 0x004fea000383ffff */
[----:B------:R-:W-:Y:S05]  /*7940*/  BRA `(.L_x_113) ;  /* 0xffffffac00987947 */ /* 0x000fea000383ffff */
.L_x_45:
[----:B------:R-:W-:-:S07]  /*7950*/  MOV R2, UR5 ;  /* 0x0000000500027c02 */ /* 0x000fce0008000f00 */
.L_x_114:
[----:B-1----:R1:W2:Y:S02]  /*7960*/  SYNCS.PHASECHK.TRANS64.TRYWAIT P0, [R2+URZ+0xa0], R5 ;  /* 0x0000a005020075a7 */ /* 0x0022a400080011ff */
[----:B--2---:R-:W-:Y:S05]  /*7970*/  @!P0 NANOSLEEP.SYNCS 0x989680 ;  /* 0x009896800000895d */ /* 0x004fea0003900000 */
[----:B------:R-:W2:Y:S02]  /*7980*/  @!P0 SYNCS.PHASECHK.TRANS64 P0, [R2+URZ+0xa0], R5 ;  /* 0x0000a005020085a7 */ /* 0x000ea400080010ff */
[----:B--2---:R-:W-:Y:S05]  /*7990*/  @!P0 BRA `(.L_x_114) ;  /* 0xfffffffc00f08947 */ /* 0x004fea000383ffff */
[----:B------:R-:W-:Y:S05]  /*79a0*/  BRA `(.L_x_115) ;  /* 0xffffffac00a87947 */ /* 0x000fea000383ffff */
.L_x_46:
[----:B-1----:R1:W2:Y:S02]  /*79b0*/  SYNCS.PHASECHK.TRANS64.TRYWAIT P1, [R2+URZ+0x90], R5 ;  /* 0x00009005020075a7 */ /* 0x0022a400080211ff */
[----:B--2---:R-:W-:Y:S05]  /*79c0*/  @!P1 NANOSLEEP.SYNCS 0x989680 ;  /* 0x009896800000995d */ /* 0x004fea0003900000 */
[----:B------:R-:W2:Y:S02]  /*79d0*/  @!P1 SYNCS.PHASECHK.TRANS64 P1, [R2+URZ+0x90], R5 ;  /* 0x00009005020095a7 */ /* 0x000ea400080210ff */
[----:B--2---:R-:W-:Y:S05]  /*79e0*/  @!P1 BRA `(.L_x_46) ;  /* 0xfffffffc00f09947 */ /* 0x004fea000383ffff */
[----:B------:R-:W-:Y:S05]  /*79f0*/  BRA `(.L_x_116) ;  /* 0xffffffac00d87947 */ /* 0x000fea000383ffff */
.L_x_49:
[----:B------:R-:W-:-:S07]  /*7a00*/  MOV R0, UR5 ;  /* 0x0000000500007c02 */ /* 0x000fce0008000f00 */
.L_x_117:
[----:B-1----:R1:W2:Y:S02]  /*7a10*/  SYNCS.PHASECHK.TRANS64.TRYWAIT P0, [R0+URZ+0xa0], R3 ;  /* 0x0000a003000075a7 */ /* 0x0022a400080011ff */
[----:B--2---:R-:W-:Y:S05]  /*7a20*/  @!P0 NANOSLEEP.SYNCS 0x989680 ;  /* 0x009896800000895d */ /* 0x004fea0003900000 */
[----:B------:R-:W2:Y:S02]  /*7a30*/  @!P0 SYNCS.PHASECHK.TRANS64 P0, [R0+URZ+0xa0], R3 ;  /* 0x0000a003000085a7 */ /* 0x000ea400080010ff */
[----:B--2---:R-:W-:Y:S05]  /*7a40*/  @!P0 BRA `(.L_x_117) ;  /* 0xfffffffc00f08947 */ /* 0x004fea000383ffff */
[----:B------:R-:W-:Y:S05]  /*7a50*/  BRA `(.L_x_48) ;  /* 0xffffffb0002c7947 */ /* 0x000fea000383ffff */
.L_x_56:
[----:B-1----:R1:W2:Y:S02]  /*7a60*/  SYNCS.PHASECHK.TRANS64.TRYWAIT P1, [R0+URZ+0x90], R5 ;  /* 0x00009005000075a7 */ /* 0x0022a400080211ff */
[----:B--2---:R-:W-:Y:S05]  /*7a70*/  @!P1 NANOSLEEP.SYNCS 0x989680 ;  /* 0x009896800000995d */ /* 0x004fea0003900000 */
[----:B------:R-:W2:Y:S02]  /*7a80*/  @!P1 SYNCS.PHASECHK.TRANS64 P1, [R0+URZ+0x90], R5 ;  /* 0x00009005000095a7 */ /* 0x000ea400080210ff */
[----:B--2---:R-:W-:Y:S05]  /*7a90*/  @!P1 BRA `(.L_x_56) ;  /* 0xfffffffc00f09947 */ /* 0x004fea000383ffff */
[----:B------:R-:W-:Y:S05]  /*7aa0*/  BRA `(.L_x_118) ;  /* 0xffffffb4009c7947 */ /* 0x000fea000383ffff */
.L_x_57:
[----:B------:R-:W-:-:S07]  /*7ab0*/  MOV R3, UR14 ;  /* 0x0000000e00037c02 */ /* 0x000fce0008000f00 */
.L_x_119:
[----:B-1----:R1:W2:Y:S02]  /*7ac0*/  SYNCS.PHASECHK.TRANS64.TRYWAIT P0, [R3+URZ+0xd0], R0 ;  /* 0x0000d000030075a7 */ /* 0x0022a400080011ff */
[----:B--2---:R-:W-:Y:S05]  /*7ad0*/  @!P0 NANOSLEEP.SYNCS 0x989680 ;  /* 0x009896800000895d */ /* 0x004fea0003900000 */
[----:B------:R-:W2:Y:S02]  /*7ae0*/  @!P0 SYNCS.PHASECHK.TRANS64 P0, [R3+URZ+0xd0], R0 ;  /* 0x0000d000030085a7 */ /* 0x000ea400080010ff */
[----:B--2---:R-:W-:Y:S05]  /*7af0*/  @!P0 BRA `(.L_x_119) ;  /* 0xfffffffc00f08947 */ /* 0x004fea000383ffff */
[----:B------:R-:W-:Y:S05]  /*7b00*/  BRA `(.L_x_120) ;  /* 0xffffffb400d47947 */ /* 0x000fea000383ffff */
.L_x_60:
[----:B------:R-:W-:Y:S07]  /*7b10*/  MOV R0, UR7 ;  /* 0x0000000700007c02 */ /* 0x000fee0008000f00 */
.L_x_121:
[----:B-1----:R1:W2:Y:S02]  /*7b20*/  SYNCS.PHASECHK.TRANS64.TRYWAIT P0, [R0+URZ], R3 ;  /* 0x00000003000075a7 */ /* 0x0022a400080011ff */
[----:B--2---:R-:W-:Y:S05]  /*7b30*/  @!P0 NANOSLEEP.SYNCS 0x989680 ;  /* 0x009896800000895d */ /* 0x004fea0003900000 */
[----:B------:R-:W2:Y:S02]  /*7b40*/  @!P0 SYNCS.PHASECHK.TRANS64 P0, [R0+URZ], R3 ;  /* 0x00000003000085a7 */ /* 0x000ea400080010ff */
[----:B--2---:R-:W-:Y:S05]  /*7b50*/  @!P0 BRA `(.L_x_121) ;  /* 0xfffffffc00f08947 */ /* 0x004fea000383ffff */
[----:B------:R-:W-:Y:S05]  /*7b60*/  BRA `(.L_x_59) ;  /* 0xffffffb400f07947 */ /* 0x000fea000383ffff */
.L_x_63:
[----:B------:R-:W-:-:S07]  /*7b70*/  MOV R0, UR5 ;  /* 0x0000000500007c02 */ /* 0x000fce0008000f00 */
.L_x_122:
[----:B--2---:R2:W3:Y:S02]  /*7b80*/  SYNCS.PHASECHK.TRANS64.TRYWAIT P0, [R0+URZ], R3 ;  /* 0x00000003000075a7 */ /* 0x0044e400080011ff */
[----:B---3--:R-:W-:Y:S05]  /*7b90*/  @!P0 NANOSLEEP.SYNCS 0x989680 ;  /* 0x009896800000895d */ /* 0x008fea0003900000 */
[----:B------:R-:W3:Y:S02]  /*7ba0*/  @!P0 SYNCS.PHASECHK.TRANS64 P0, [R0+URZ], R3 ;  /* 0x00000003000085a7 */ /* 0x000ee400080010ff */
[----:B---3--:R-:W-:Y:S05]  /*7bb0*/  @!P0 BRA `(.L_x_122) ;  /* 0xfffffffc00f08947 */ /* 0x008fea000383ffff */
[----:B------:R-:W-:Y:S05]  /*7bc0*/  BRA `(.L_x_123) ;  /* 0xffffffb800cc7947 */ /* 0x000fea000383ffff */
.L_x_64:
[----:B------:R-:W-:-:S07]  /*7bd0*/  MOV R0, UR5 ;  /* 0x0000000500007c02 */ /* 0x000fce0008000f00 */
.L_x_124:
[----:B--2---:R2:W3:Y:S02]  /*7be0*/  SYNCS.PHASECHK.TRANS64.TRYWAIT P0, [R0+URZ], R3 ;  /* 0x00000003000075a7 */ /* 0x0044e400080011ff */
[----:B---3--:R-:W-:Y:S05]  /*7bf0*/  @!P0 NANOSLEEP.SYNCS 0x989680 ;  /* 0x009896800000895d */ /* 0x008fea0003900000 */
[----:B------:R-:W3:Y:S02]  /*7c00*/  @!P0 SYNCS.PHASECHK.TRANS64 P0, [R0+URZ], R3 ;  /* 0x00000003000085a7 */ /* 0x000ee400080010ff */
[----:B---3--:R-:W-:Y:S05]  /*7c10*/  @!P0 BRA `(.L_x_124) ;  /* 0xfffffffc00f08947 */ /* 0x008fea000383ffff */
[----:B------:R-:W-:Y:S05]  /*7c20*/  BRA `(.L_x_125) ;  /* 0xffffffb800d87947 */ /* 0x000fea000383ffff */
.L_x_65:
[----:B------:R-:W-:-:S07]  /*7c30*/  MOV R0, UR5 ;  /* 0x0000000500007c02 */ /* 0x000fce0008000f00 */
.L_x_126:
[----:B--2---:R2:W3:Y:S02]  /*7c40*/  SYNCS.PHASECHK.TRANS64.TRYWAIT P0, [R0+URZ], R3 ;  /* 0x00000003000075a7 */ /* 0x0044e400080011ff */
[----:B---3--:R-:W-:Y:S05]  /*7c50*/  @!P0 NANOSLEEP.SYNCS 0x989680 ;  /* 0x009896800000895d */ /* 0x008fea0003900000 */
[----:B------:R-:W3:Y:S02]  /*7c60*/  @!P0 SYNCS.PHASECHK.TRANS64 P0, [R0+URZ], R3 ;  /* 0x00000003000085a7 */ /* 0x000ee400080010ff */
[----:B---3--:R-:W-:Y:S05]  /*7c70*/  @!P0 BRA `(.L_x_126) ;  /* 0xfffffffc00f08947 */ /* 0x008fea000383ffff */
[----:B------:R-:W-:Y:S05]  /*7c80*/  BRA `(.L_x_127) ;  /* 0xffffffb800e47947 */ /* 0x000fea000383ffff */
.L_x_66:
[----:B------:R-:W-:-:S07]  /*7c90*/  MOV R0, UR6 ;  /* 0x0000000600007c02 */ /* 0x000fce0008000f00 */
.L_x_128:
[----:B--2---:R2:W3:Y:S02]  /*7ca0*/  SYNCS.PHASECHK.TRANS64.TRYWAIT P0, [R0+URZ], R3 ;  /* 0x00000003000075a7 */ /* 0x0044e400080011ff */
[----:B---3--:R-:W-:Y:S05]  /*7cb0*/  @!P0 NANOSLEEP.SYNCS 0x989680 ;  /* 0x009896800000895d */ /* 0x008fea0003900000 */
[----:B------:R-:W3:Y:S02]  /*7cc0*/  @!P0 SYNCS.PHASECHK.TRANS64 P0, [R0+URZ], R3 ;  /* 0x00000003000085a7 */ /* 0x000ee400080010ff */
[----:B---3--:R-:W-:Y:S05]  /*7cd0*/  @!P0 BRA `(.L_x_128) ;  /* 0xfffffffc00f08947 */ /* 0x008fea000383ffff */
[----:B------:R-:W-:Y:S05]  /*7ce0*/  BRA `(.L_x_129) ;  /* 0xffffffb800f07947 */ /* 0x000fea000383ffff */
.L_x_71:
[----:B--2---:R2:W3:Y:S02]  /*7cf0*/  SYNCS.PHASECHK.TRANS64.TRYWAIT P0, [R0+URZ+0x90], R3 ;  /* 0x00009003000075a7 */ /* 0x0044e400080011ff */
[----:B---3--:R-:W-:Y:S05]  /*7d00*/  @!P0 NANOSLEEP.SYNCS 0x989680 ;  /* 0x009896800000895d */ /* 0x008fea0003900000 */
[----:B------:R-:W3:Y:S02]  /*7d10*/  @!P0 SYNCS.PHASECHK.TRANS64 P0, [R0+URZ+0x90], R3 ;  /* 0x00009003000085a7 */ /* 0x000ee400080010ff */
[----:B---3--:R-:W-:Y:S05]  /*7d20*/  @!P0 BRA `(.L_x_71) ;  /* 0xfffffffc00f08947 */ /* 0x008fea000383ffff */
[----:B------:R-:W-:Y:S05]  /*7d30*/  BRA `(.L_x_130) ;  /* 0xffffffbc00ec7947 */ /* 0x000fea000383ffff */
.L_x_74:
[----:B------:R-:W-:Y:S07]  /*7d40*/  MOV R0, UR7 ;  /* 0x0000000700007c02 */ /* 0x000fee0008000f00 */
.L_x_131:
[----:B--2---:R2:W3:Y:S02]  /*7d50*/  SYNCS.PHASECHK.TRANS64.TRYWAIT P0, [R0+URZ+0x88], R3 ;  /* 0x00008803000075a7 */ /* 0x0044e400080011ff */
[----:B---3--:R-:W-:Y:S05]  /*7d60*/  @!P0 NANOSLEEP.SYNCS 0x989680 ;  /* 0x009896800000895d */ /* 0x008fea0003900000 */
[----:B------:R-:W3:Y:S02]  /*7d70*/  @!P0 SYNCS.PHASECHK.TRANS64 P0, [R0+URZ+0x88], R3 ;  /* 0x00008803000085a7 */ /* 0x000ee400080010ff */
[----:B---3--:R-:W-:Y:S05]  /*7d80*/  @!P0 BRA `(.L_x_131) ;  /* 0xfffffffc00f08947 */ /* 0x008fea000383ffff */
[----:B------:R-:W-:Y:S05]  /*7d90*/  BRA `(.L_x_73) ;  /* 0xffffffc000d87947 */ /* 0x000fea000383ffff */
.L_x_77:
[----:B------:R-:W-:Y:S07]  /*7da0*/  MOV R3, UR7 ;  /* 0x0000000700037c02 */ /* 0x000fee0008000f00 */
.L_x_132:
[----:B-1----:R1:W2:Y:S02]  /*7db0*/  SYNCS.PHASECHK.TRANS64.TRYWAIT P2, [R3+URZ+0x78], R26 ;  /* 0x0000781a030075a7 */ /* 0x0022a400080411ff */
[----:B--2---:R-:W-:Y:S05]  /*7dc0*/  @!P2 NANOSLEEP.SYNCS 0x989680 ;  /* 0x009896800000a95d */ /* 0x004fea0003900000 */
[----:B------:R-:W2:Y:S02]  /*7dd0*/  @!P2 SYNCS.PHASECHK.TRANS64 P2, [R3+URZ+0x78], R26 ;  /* 0x0000781a0300a5a7 */ /* 0x000ea400080410ff */
[----:B--2---:R-:W-:Y:S05]  /*7de0*/  @!P2 BRA `(.L_x_132) ;  /* 0xfffffffc00f0a947 */ /* 0x004fea000383ffff */
[----:B------:R-:W-:Y:S05]  /*7df0*/  BRA `(.L_x_133) ;  /* 0xffffffc4006c7947 */ /* 0x000fea000383ffff */
.L_x_80:
[----:B--2---:R2:W4:Y:S02]  /*7e00*/  SYNCS.PHASECHK.TRANS64.TRYWAIT P0, [R0+URZ+0x90], R3 ;  /* 0x00009003000075a7 */ /* 0x00452400080011ff */
[----:B----4-:R-:W-:Y:S05]  /*7e10*/  @!P0 NANOSLEEP.SYNCS 0x989680 ;  /* 0x009896800000895d */ /* 0x010fea0003900000 */
[----:B------:R-:W4:Y:S02]  /*7e20*/  @!P0 SYNCS.PHASECHK.TRANS64 P0, [R0+URZ+0x90], R3 ;  /* 0x00009003000085a7 */ /* 0x000f2400080010ff */
[----:B----4-:R-:W-:Y:S05]  /*7e30*/  @!P0 BRA `(.L_x_80) ;  /* 0xfffffffc00f08947 */ /* 0x010fea000383ffff */
[----:B------:R-:W-:Y:S05]  /*7e40*/  BRA `(.L_x_134) ;  /* 0xffffffc800f47947 */ /* 0x000fea000383ffff */
.L_x_86:
[----:B------:R-:W-:Y:S07]  /*7e50*/  MOV R0, UR44 ;  /* 0x0000002c00007c02 */ /* 0x000fee0008000f00 */
.L_x_135:
[----:B-1----:R1:W2:Y:S02]  /*7e60*/  SYNCS.PHASECHK.TRANS64.TRYWAIT P0, [R0+URZ+0x70], R3 ;  /* 0x00007003000075a7 */ /* 0x0022a400080011ff */
[----:B--2---:R-:W-:Y:S05]  /*7e70*/  @!P0 NANOSLEEP.SYNCS 0x989680 ;  /* 0x009896800000895d */ /* 0x004fea0003900000 */
[----:B------:R-:W2:Y:S02]  /*7e80*/  @!P0 SYNCS.PHASECHK.TRANS64 P0, [R0+URZ+0x70], R3 ;  /* 0x00007003000085a7 */ /* 0x000ea400080010ff */
[----:B--2---:R-:W-:Y:S05]  /*7e90*/  @!P0 BRA `(.L_x_135) ;  /* 0xfffffffc00f08947 */ /* 0x004fea000383ffff */
[----:B------:R-:W-:Y:S05]  /*7ea0*/  BRA `(.L_x_85) ;  /* 0xffffffd4002c7947 */ /* 0x000fea000383ffff */
.L_x_88:
[----:B------:R-:W-:Y:S07]  /*7eb0*/  MOV R3, UR50 ;  /* 0x0000003200037c02 */ /* 0x000fee0008000f00 */
.L_x_136:
[----:B-1----:R1:W3:Y:S02]  /*7ec0*/  SYNCS.PHASECHK.TRANS64.TRYWAIT P1, [R3+URZ+0xb0], R8 ;  /* 0x0000b008030075a7 */ /* 0x0022e400080211ff */
[----:B---3--:R-:W-:Y:S05]  /*7ed0*/  @!P1 NANOSLEEP.SYNCS 0x989680 ;  /* 0x009896800000995d */ /* 0x008fea0003900000 */
[----:B------:R-:W3:Y:S02]  /*7ee0*/  @!P1 SYNCS.PHASECHK.TRANS64 P1, [R3+URZ+0xb0], R8 ;  /* 0x0000b008030095a7 */ /* 0x000ee400080210ff */
[----:B---3--:R-:W-:Y:S05]  /*7ef0*/  @!P1 BRA `(.L_x_136) ;  /* 0xfffffffc00f09947 */ /* 0x008fea000383ffff */
[----:B------:R-:W-:Y:S05]  /*7f00*/  BRA `(.L_x_87) ;  /* 0xffffffd400c47947 */ /* 0x000fea000383ffff */
        .weak           $__internal_0_$__cuda_sm10x_tcgen05_guardrail_trap_col_being_dealloced_not_returned_by_alloc
        .type           $__internal_0_$__cuda_sm10x_tcgen05_guardrail_trap_col_being_dealloced_not_returned_by_alloc,@function
        .size           $__internal_0_$__cuda_sm10x_tcgen05_guardrail_trap_col_being_dealloced_not_returned_by_alloc,($__internal_1_$__cuda_sm10x_tcgen05_guardrail_trap_phase_invalid_during_alloc - $__internal_0_$__cuda_sm10x_tcgen05_guardrail_trap_col_being_dealloced_not_returned_by_alloc)
$__internal_0_$__cuda_sm10x_tcgen05_guardrail_trap_col_being_dealloced_not_returned_by_alloc:
[----:B------:R-:W-:Y:S05]  /*7f10*/  BPT.TRAP 0x1 ;  /* 0x000000040000795c */ /* 0x000fea0000300000 */
[----:B------:R-:W-:-:S04]  /*7f20*/  HFMA2 R3, -RZ, RZ, 0, 0 ;  /* 0x00000000ff037431 */ /* 0x000fc800000001ff */
[----:B------:R-:W-:Y:S05]  /*7f30*/  RET.REL.NODEC R2 `(_ZN7cutlass13device_kernelINS_4gemm6kernel13GemmUniversalIN4cute5tupleIJiiiiEEENS1_10collective13CollectiveMmaINS1_35MainloopSm100TmaUmmaWarpSpecializedILi7ELi2ELi4ENS5_IJNS4_1CILi1EEESB_SB_EEEEENS5_IJNSA_ILi128EEENSA_ILi80EEESE_EEENS_12float_e4m3_tENS5_IJlSB_lEEESH_SI_NS4_8TiledMMAINS4_8MMA_AtomIJNS4_10MMA_TraitsINS4_19SM100_MMA_F8F6F4_SSEJSH_SH_fSE_SF_NS4_17integral_constantINS4_4UMMA5MajorELSP_0EEESQ_NSN_INSO_7ScaleInELSR_0EEESS_EEEEEENS4_6LayoutISC_NS5_IJNSA_ILi0EEESW_SW_EEEEENS5_IJNS4_10UnderscoreESZ_SZ_EEEEENS4_13SM90_TMA_LOADENS4_14ComposedLayoutINS4_7SwizzleILi3ELi4ELi3EEENS4_18smem_ptr_flag_bitsILi8EEENSV_INS5_IJNSA_ILi8EEESE_EEENS5_IJSE_SB_EEEEEEEvNS4_8identityES12_S1C_vS1D_EENS_8epilogue10collective18CollectiveEpilogueINS1F_23Sm100TmaWarpSpecializedILi1ELi1ELi80ELb0ELb0EEEJSG_NS5_IJNSV_ISE_SB_EENSV_ISF_SB_EEEEESH_SI_SH_SI_NS1F_6fusion15FusionCallbacksIS1J_NS1N_17LinearCombinationISH_fSH_fLNS_15FloatRoundStyleE2EEESG_S1M_JEEENS4_5SM1004TMEM4LOAD26SM100_TMEM_LOAD_32dp32b16xES12_NS13_INS14_ILi0ELi4ELi3EEES17_NSV_INS5_IJS18_NSA_ILi16EEEEEENS5_IJS1Y_SB_EEEEEEENS4_39AutoVectorizingCopyWithAssumedAlignmentILi128EEENS4_14SM90_TMA_STOREES22_S24_S24_EEEvvEEEEvNT_6ParamsE) ;  /* 0xffffff8002307950 */ /* 0x000fea0003c3ffff */
        .weak           $__internal_1_$__cuda_sm10x_tcgen05_guardrail_trap_phase_invalid_during_alloc
        .type           $__internal_1_$__cuda_sm10x_tcgen05_guardrail_trap_phase_invalid_during_alloc,@function
        .size           $__internal_1_$__cuda_sm10x_tcgen05_guardrail_trap_phase_invalid_during_alloc,($__internal_2_$__cuda_sm10x_tcgen05_guardrail_trap_unallocated_columns_being_dealloced - $__internal_1_$__cuda_sm10x_tcgen05_guardrail_trap_phase_invalid_during_alloc)
$__internal_1_$__cuda_sm10x_tcgen05_guardrail_trap_phase_invalid_during_alloc:
[----:B------:R-:W-:Y:S05]  /*7f40*/  BPT.TRAP 0x1 ;  /* 0x000000040000795c */ /* 0x000fea0000300000 */
[----:B------:R-:W-:-:S04]  /*7f50*/  MOV R3, 0x0 ;  /* 0x0000000000037802 */ /* 0x000fc80000000f00 */
[----:B------:R-:W-:Y:S05]  /*7f60*/  RET.REL.NODEC R2 `(_ZN7cutlass13device_kernelINS_4gemm6kernel13GemmUniversalIN4cute5tupleIJiiiiEEENS1_10collective13CollectiveMmaINS1_35MainloopSm100TmaUmmaWarpSpecializedILi7ELi2ELi4ENS5_IJNS4_1CILi1EEESB_SB_EEEEENS5_IJNSA_ILi128EEENSA_ILi80EEESE_EEENS_12float_e4m3_tENS5_IJlSB_lEEESH_SI_NS4_8TiledMMAINS4_8MMA_AtomIJNS4_10MMA_TraitsINS4_19SM100_MMA_F8F6F4_SSEJSH_SH_fSE_SF_NS4_17integral_constantINS4_4UMMA5MajorELSP_0EEESQ_NSN_INSO_7ScaleInELSR_0EEESS_EEEEEENS4_6LayoutISC_NS5_IJNSA_ILi0EEESW_SW_EEEEENS5_IJNS4_10UnderscoreESZ_SZ_EEEEENS4_13SM90_TMA_LOADENS4_14ComposedLayoutINS4_7SwizzleILi3ELi4ELi3EEENS4_18smem_ptr_flag_bitsILi8EEENSV_INS5_IJNSA_ILi8EEESE_EEENS5_IJSE_SB_EEEEEEEvNS4_8identityES12_S1C_vS1D_EENS_8epilogue10collective18CollectiveEpilogueINS1F_23Sm100TmaWarpSpecializedILi1ELi1ELi80ELb0ELb0EEEJSG_NS5_IJNSV_ISE_SB_EENSV_ISF_SB_EEEEESH_SI_SH_SI_NS1F_6fusion15FusionCallbacksIS1J_NS1N_17LinearCombinationISH_fSH_fLNS_15FloatRoundStyleE2EEESG_S1M_JEEENS4_5SM1004TMEM4LOAD26SM100_TMEM_LOAD_32dp32b16xES12_NS13_INS14_ILi0ELi4ELi3EEES17_NSV_INS5_IJS18_NSA_ILi16EEEEEENS5_IJS1Y_SB_EEEEEEENS4_39AutoVectorizingCopyWithAssumedAlignmentILi128EEENS4_14SM90_TMA_STOREES22_S24_S24_EEEvvEEEEvNT_6ParamsE) ;  /* 0xffffff8002247950 */ /* 0x000fea0003c3ffff */
        .weak           $__internal_2_$__cuda_sm10x_tcgen05_guardrail_trap_unallocated_columns_being_dealloced
        .type           $__internal_2_$__cuda_sm10x_tcgen05_guardrail_trap_unallocated_columns_being_dealloced,@function
        .size           $__internal_2_$__cuda_sm10x_tcgen05_guardrail_trap_unallocated_columns_being_dealloced,(.L_x_138 - $__internal_2_$__cuda_sm10x_tcgen05_guardrail_trap_unallocated_columns_being_dealloced)
$__internal_2_$__cuda_sm10x_tcgen05_guardrail_trap_unallocated_columns_being_dealloced:
[----:B------:R-:W-:Y:S05]  /*7f70*/  BPT.TRAP 0x1 ;  /* 0x000000040000795c */ /* 0x000fea0000300000 */
[----:B------:R-:W-:-:S04]  /*7f80*/  HFMA2 R3, -RZ, RZ, 0, 0 ;  /* 0x00000000ff037431 */ /* 0x000fc800000001ff */
[----:B------:R-:W-:Y:S05]  /*7f90*/  RET.REL.NODEC R2 `(_ZN7cutlass13device_kernelINS_4gemm6kernel13GemmUniversalIN4cute5tupleIJiiiiEEENS1_10collective13CollectiveMmaINS1_35MainloopSm100TmaUmmaWarpSpecializedILi7ELi2ELi4ENS5_IJNS4_1CILi1EEESB_SB_EEEEENS5_IJNSA_ILi128EEENSA_ILi80EEESE_EEENS_12float_e4m3_tENS5_IJlSB_lEEESH_SI_NS4_8TiledMMAINS4_8MMA_AtomIJNS4_10MMA_TraitsINS4_19SM100_MMA_F8F6F4_SSEJSH_SH_fSE_SF_NS4_17integral_constantINS4_4UMMA5MajorELSP_0EEESQ_NSN_INSO_7ScaleInELSR_0EEESS_EEEEEENS4_6LayoutISC_NS5_IJNSA_ILi0EEESW_SW_EEEEENS5_IJNS4_10UnderscoreESZ_SZ_EEEEENS4_13SM90_TMA_LOADENS4_14ComposedLayoutINS4_7SwizzleILi3ELi4ELi3EEENS4_18smem_ptr_flag_bitsILi8EEENSV_INS5_IJNSA_ILi8EEESE_EEENS5_IJSE_SB_EEEEEEEvNS4_8identityES12_S1C_vS1D_EENS_8epilogue10collective18CollectiveEpilogueINS1F_23Sm100TmaWarpSpecializedILi1ELi1ELi80ELb0ELb0EEEJSG_NS5_IJNSV_ISE_SB_EENSV_ISF_SB_EEEEESH_SI_SH_SI_NS1F_6fusion15FusionCallbacksIS1J_NS1N_17LinearCombinationISH_fSH_fLNS_15FloatRoundStyleE2EEESG_S1M_JEEENS4_5SM1004TMEM4LOAD26SM100_TMEM_LOAD_32dp32b16xES12_NS13_INS14_ILi0ELi4ELi3EEES17_NSV_INS5_IJS18_NSA_ILi16EEEEEENS5_IJS1Y_SB_EEEEEEENS4_39AutoVectorizingCopyWithAssumedAlignmentILi128EEENS4_14SM90_TMA_STOREES22_S24_S24_EEEvvEEEEvNT_6ParamsE) ;  /* 0xffffff8002187950 */ /* 0x000fea0003c3ffff */
.L_x_137:
[----:B------:R-:W-:-:S00]  /*7fa0*/  BRA `(.L_x_137) ;  /* 0xfffffffc00fc7947 */ /* 0x000fc0000383ffff */
[----:B------:R-:W-:-:S00]  /*7fb0*/  NOP ;  /* 0x0000000000007918 */ /* 0x000fc00000000000 */
        /* <DEDUP_REMOVED lines=12> */
.L_x_138:


//--------------------- .nv.global.init           --------------------------
	.section	.nv.global.init,"aw",@progbits
.nv.global.init:
	.type		$str$26,@object
	.size		$str$26,($str$25 - $str$26)
$str$26:
        /*0000*/ 	.byte	0x2f, 0x74, 0x6d, 0x70, 0x2f, 0x63, 0x75, 0x74, 0x6c, 0x61, 0x73, 0x73, 0x5f, 0x73, 0x77, 0x65
        /*0010*/ 	.byte	0x65, 0x70, 0x5f, 0x73, 0x72, 0x63, 0x2f, 0x69, 0x6e, 0x63, 0x6c, 0x75, 0x64, 0x65, 0x2f, 0x63
        /*0020*/ 	.byte	0x75, 0x74, 0x65, 0x2f, 0x61, 0x74, 0x6f, 0x6d, 0x2f, 0x63, 0x6f, 0x70, 0x79, 0x5f, 0x74, 0x72
        /*0030*/ 	.byte	0x61, 0x69, 0x74, 0x73, 0x5f, 0x73, 0x6d, 0x31, 0x30, 0x30, 0x2e, 0x68, 0x70, 0x70, 0x00
	.type		$str$25,@object
	.size		$str$25,(__unnamed_1 - $str$25)
$str$25:
        /*003f*/ 	.byte	0x28, 0x28, 0x75, 0x69, 0x6e, 0x74, 0x33, 0x32, 0x5f, 0x74, 0x28, 0x74, 0x68, 0x72, 0x65, 0x61
        /*004f*/ 	.byte	0x64, 0x49, 0x64, 0x78, 0x2e, 0x78, 0x29, 0x20, 0x2f, 0x20, 0x33, 0x32, 0x29, 0x20, 0x25, 0x20
        /*005f*/ 	.byte	0x34, 0x29, 0x20, 0x3d, 0x3d, 0x20, 0x28, 0x28, 0x28, 0x74, 0x6d, 0x65, 0x6d, 0x5f, 0x61, 0x64
        /*006f*/ 	.byte	0x64, 0x72, 0x20, 0x3e, 0x3e, 0x20, 0x31, 0x36, 0x29, 0x20, 0x2f, 0x20, 0x33, 0x32, 0x29, 0x20
        /*007f*/ 	.byte	0x25, 0x20, 0x34, 0x29, 0x00
	.type		__unnamed_1,@object
	.size		__unnamed_1,(.L_1 - __unnamed_1)
__unnamed_1:
        /*0084*/ 	.byte	0x63, 0x6f, 0x6e, 0x73, 0x74, 0x65, 0x78, 0x70, 0x72, 0x20, 0x76, 0x6f, 0x69, 0x64, 0x20, 0x63
        /* <DEDUP_REMOVED lines=36> */
        /*02d4*/ 	.byte	0x3a, 0x43, 0x3c, 0x30, 0x3e, 0x3e, 0x3e, 0x3e, 0x5d, 0x00
.L_1:


//--------------------- .nv.shared._ZN7cutlass13device_kernelINS_4gemm6kernel13GemmUniversalIN4cute5tupleIJiiiiEEENS1_10collective13CollectiveMmaINS1_35MainloopSm100TmaUmmaWarpSpecializedILi7ELi2ELi4ENS5_IJNS4_1CILi1EEESB_SB_EEEEENS5_IJNSA_ILi128EEENSA_ILi80EEESE_EEENS_12float_e4m3_tENS5_IJlSB_lEEESH_SI_NS4_8TiledMMAINS4_8MMA_AtomIJNS4_10MMA_TraitsINS4_19SM100_MMA_F8F6F4_SSEJSH_SH_fSE_SF_NS4_17integral_constantINS4_4UMMA5MajorELSP_0EEESQ_NSN_INSO_7ScaleInELSR_0EEESS_EEEEEENS4_6LayoutISC_NS5_IJNSA_ILi0EEESW_SW_EEEEENS5_IJNS4_10UnderscoreESZ_SZ_EEEEENS4_13SM90_TMA_LOADENS4_14ComposedLayoutINS4_7SwizzleILi3ELi4ELi3EEENS4_18smem_ptr_flag_bitsILi8EEENSV_INS5_IJNSA_ILi8EEESE_EEENS5_IJSE_SB_EEEEEEEvNS4_8identityES12_S1C_vS1D_EENS_8epilogue10collective18CollectiveEpilogueINS1F_23Sm100TmaWarpSpecializedILi1ELi1ELi80ELb0ELb0EEEJSG_NS5_IJNSV_ISE_SB_EENSV_ISF_SB_EEEEESH_SI_SH_SI_NS1F_6fusion15FusionCallbacksIS1J_NS1N_17LinearCombinationISH_fSH_fLNS_15FloatRoundStyleE2EEESG_S1M_JEEENS4_5SM1004TMEM4LOAD26SM100_TMEM_LOAD_32dp32b16xES12_NS13_INS14_ILi0ELi4ELi3EEES17_NSV_INS5_IJS18_NSA_ILi16EEEEEENS5_IJS1Y_SB_EEEEEEENS4_39AutoVectorizingCopyWithAssumedAlignmentILi128EEENS4_14SM90_TMA_STOREES22_S24_S24_EEEvvEEEEvNT_6ParamsE --------------------------
	.section	.nv.shared._ZN7cutlass13device_kernelINS_4gemm6kernel13GemmUniversalIN4cute5tupleIJiiiiEEENS1_10collective13CollectiveMmaINS1_35MainloopSm100TmaUmmaWarpSpecializedILi7ELi2ELi4ENS5_IJNS4_1CILi1EEESB_SB_EEEEENS5_IJNSA_ILi128EEENSA_ILi80EEESE_EEENS_12float_e4m3_tENS5_IJlSB_lEEESH_SI_NS4_8TiledMMAINS4_8MMA_AtomIJNS4_10MMA_TraitsINS4_19SM100_MMA_F8F6F4_SSEJSH_SH_fSE_SF_NS4_17integral_constantINS4_4UMMA5MajorELSP_0EEESQ_NSN_INSO_7ScaleInELSR_0EEESS_EEEEEENS4_6LayoutISC_NS5_IJNSA_ILi0EEESW_SW_EEEEENS5_IJNS4_10UnderscoreESZ_SZ_EEEEENS4_13SM90_TMA_LOADENS4_14ComposedLayoutINS4_7SwizzleILi3ELi4ELi3EEENS4_18smem_ptr_flag_bitsILi8EEENSV_INS5_IJNSA_ILi8EEESE_EEENS5_IJSE_SB_EEEEEEEvNS4_8identityES12_S1C_vS1D_EENS_8epilogue10collective18CollectiveEpilogueINS1F_23Sm100TmaWarpSpecializedILi1ELi1ELi80ELb0ELb0EEEJSG_NS5_IJNSV_ISE_SB_EENSV_ISF_SB_EEEEESH_SI_SH_SI_NS1F_6fusion15FusionCallbacksIS1J_NS1N_17LinearCombinationISH_fSH_fLNS_15FloatRoundStyleE2EEESG_S1M_JEEENS4_5SM1004TMEM4LOAD26SM100_TMEM_LOAD_32dp32b16xES12_NS13_INS14_ILi0ELi4ELi3EEES17_NSV_INS5_IJS18_NSA_ILi16EEEEEENS5_IJS1Y_SB_EEEEEEENS4_39AutoVectorizingCopyWithAssumedAlignmentILi128EEENS4_14SM90_TMA_STOREES22_S24_S24_EEEvvEEEEvNT_6ParamsE,"aw",@nobits
	.sectionflags	@""
	.align	16
	.zero		1024


//--------------------- .nv.shared.reserved.0     --------------------------
	.section	.nv.shared.reserved.0,"aw",@nobits
	.weak		__nv_reservedSMEM_offset_0_alias
	.size		__nv_reservedSMEM_offset_0_alias, 0, 64
	.other		__nv_reservedSMEM_offset_0_alias,@"STO_CUDA_RESERVED_SHARED STV_DEFAULT"
__nv_reservedSMEM_offset_0_alias:
	.zero		0
.nv.shared.reserved.0:
	.zero		64
	.weak		__nv_reservedSMEM_tcgen05_partition
	.type		__nv_reservedSMEM_tcgen05_partition,@object
	.size		__nv_reservedSMEM_tcgen05_partition,(.L_0 - __nv_reservedSMEM_tcgen05_partition)
__nv_reservedSMEM_tcgen05_partition:
	.zero		32
.L_0:


//--------------------- .nv.global                --------------------------
	.section	.nv.global,"aw",@nobits
.nv.global:
	.type		_ZN40_INTERNAL_d55108ea_4_k_cu_6622fc8b_259174cute1_E,@object
	.size		_ZN40_INTERNAL_d55108ea_4_k_cu_6622fc8b_259174cute1_E,(_ZN40_INTERNAL_d55108ea_4_k_cu_6622fc8b_259174cuda3std3__45__cpo6cbeginE - _ZN40_INTERNAL_d55108ea_4_k_cu_6622fc8b_259174cute1_E)
_ZN40_INTERNAL_d55108ea_4_k_cu_6622fc8b_259174cute1_E:
	.zero		1
	.type		_ZN40_INTERNAL_d55108ea_4_k_cu_6622fc8b_259174cuda3std3__45__cpo6cbeginE,@object
	.size		_ZN40_INTERNAL_d55108ea_4_k_cu_6622fc8b_259174cuda3std3__45__cpo6cbeginE,(_ZN40_INTERNAL_d55108ea_4_k_cu_6622fc8b_259174cuda3std3__48in_placeE - _ZN40_INTERNAL_d55108ea_4_k_cu_6622fc8b_259174cuda3std3__45__cpo6cbeginE)
_ZN40_INTERNAL_d55108ea_4_k_cu_6622fc8b_259174cuda3std3__45__cpo6cbeginE:
	.zero		1
	.type		_ZN40_INTERNAL_d55108ea_4_k_cu_6622fc8b_259174cuda3std3__48in_placeE,@object
	.size		_ZN40_INTERNAL_d55108ea_4_k_cu_6622fc8b_259174cuda3std3__48in_placeE,(_ZN40_INTERNAL_d55108ea_4_k_cu_6622fc8b_259174cuda3std6ranges3__45__cpo9iter_moveE - _ZN40_INTERNAL_d55108ea_4_k_cu_6622fc8b_259174cuda3std3__48in_placeE)
_ZN40_INTERNAL_d55108ea_4_k_cu_6622fc8b_259174cuda3std3__48in_placeE:
	.zero		1
	.type		_ZN40_INTERNAL_d55108ea_4_k_cu_6622fc8b_259174cuda3std6ranges3__45__cpo9iter_moveE,@object
	.size		_ZN40_INTERNAL_d55108ea_4_k_cu_6622fc8b_259174cuda3std6ranges3__45__cpo9iter_moveE,(_ZN40_INTERNAL_d55108ea_4_k_cu_6622fc8b_259174cuda3std3__45__cpo5beginE - _ZN40_INTERNAL_d55108ea_4_k_cu_6622fc8b_259174cuda3std6ranges3__45__cpo9iter_moveE)
_ZN40_INTERNAL_d55108ea_4_k_cu_6622fc8b_259174cuda3std6ranges3__45__cpo9iter_moveE:
	.zero		1
	.type		_ZN40_INTERNAL_d55108ea_4_k_cu_6622fc8b_259174cuda3std3__45__cpo5beginE,@object
	.size		_ZN40_INTERNAL_d55108ea_4_k_cu_6622fc8b_259174cuda3std3__45__cpo5beginE,(_ZN40_INTERNAL_d55108ea_4_k_cu_6622fc8b_259174cuda3std3__442_GLOBAL__N__d55108ea_4_k_cu_6622fc8b_259176ignoreE - _ZN40_INTERNAL_d55108ea_4_k_cu_6622fc8b_259174cuda3std3__45__cpo5beginE)
_ZN40_INTERNAL_d55108ea_4_k_cu_6622fc8b_259174cuda3std3__45__cpo5beginE:
	.zero		1
	.type		_ZN40_INTERNAL_d55108ea_4_k_cu_6622fc8b_259174cuda3std3__442_GLOBAL__N__d55108ea_4_k_cu_6622fc8b_259176ignoreE,@object
	.size		_ZN40_INTERNAL_d55108ea_4_k_cu_6622fc8b_259174cuda3std3__442_GLOBAL__N__d55108ea_4_k_cu_6622fc8b_259176ignoreE,(_ZN40_INTERNAL_d55108ea_4_k_cu_6622fc8b_259174cute7productE - _ZN40_INTERNAL_d55108ea_4_k_cu_6622fc8b_259174cuda3std3__442_GLOBAL__N__d55108ea_4_k_cu_6622fc8b_259176ignoreE)
_ZN40_INTERNAL_d55108ea_4_k_cu_6622fc8b_259174cuda3std3__442_GLOBAL__N__d55108ea_4_k_cu_6622fc8b_259176ignoreE:
	.zero		1
	.type		_ZN40_INTERNAL_d55108ea_4_k_cu_6622fc8b_259174cute7productE,@object
	.size		_ZN40_INTERNAL_d55108ea_4_k_cu_6622fc8b_259174cute7productE,(_ZN40_INTERNAL_d55108ea_4_k_cu_6622fc8b_259174cuda3std3__45__cpo3endE - _ZN40_INTERNAL_d55108ea_4_k_cu_6622fc8b_259174cute7productE)
_ZN40_INTERNAL_d55108ea_4_k_cu_6622fc8b_259174cute7productE:
	.zero		1
	.type		_ZN40_INTERNAL_d55108ea_4_k_cu_6622fc8b_259174cuda3std3__45__cpo3endE,@object
	.size		_ZN40_INTERNAL_d55108ea_4_k_cu_6622fc8b_259174cuda3std3__45__cpo3endE,(_ZN40_INTERNAL_d55108ea_4_k_cu_6622fc8b_259174cuda3std3__419piecewise_constructE - _ZN40_INTERNAL_d55108ea_4_k_cu_6622fc8b_259174cuda3std3__45__cpo3endE)
_ZN40_INTERNAL_d55108ea_4_k_cu_6622fc8b_259174cuda3std3__45__cpo3endE:
	.zero		1
	.type		_ZN40_INTERNAL_d55108ea_4_k_cu_6622fc8b_259174cuda3std3__419piecewise_constructE,@object
	.size		_ZN40_INTERNAL_d55108ea_4_k_cu_6622fc8b_259174cuda3std3__419piecewise_constructE,(_ZN40_INTERNAL_d55108ea_4_k_cu_6622fc8b_259174cuda3std3__45__cpo4cendE - _ZN40_INTERNAL_d55108ea_4_k_cu_6622fc8b_259174cuda3std3__419piecewise_constructE)
_ZN40_INTERNAL_d55108ea_4_k_cu_6622fc8b_259174cuda3std3__419piecewise_constructE:
	.zero		1
	.type		_ZN40_INTERNAL_d55108ea_4_k_cu_6622fc8b_259174cuda3std3__45__cpo4cendE,@object
	.size		_ZN40_INTERNAL_d55108ea_4_k_cu_6622fc8b_259174cuda3std3__45__cpo4cendE,(_ZN40_INTERNAL_d55108ea_4_k_cu_6622fc8b_259174cuda3std6ranges3__45__cpo4swapE - _ZN40_INTERNAL_d55108ea_4_k_cu_6622fc8b_259174cuda3std3__45__cpo4cendE)
_ZN40_INTERNAL_d55108ea_4_k_cu_6622fc8b_259174cuda3std3__45__cpo4cendE:
	.zero		1
	.type		_ZN40_INTERNAL_d55108ea_4_k_cu_6622fc8b_259174cuda3std6ranges3__45__cpo4swapE,@object
	.size		_ZN40_INTERNAL_d55108ea_4_k_cu_6622fc8b_259174cuda3std6ranges3__45__cpo4swapE,(.L_9 - _ZN40_INTERNAL_d55108ea_4_k_cu_6622fc8b_259174cuda3std6ranges3__45__cpo4swapE)
_ZN40_INTERNAL_d55108ea_4_k_cu_6622fc8b_259174cuda3std6ranges3__45__cpo4swapE:
	.zero		1
.L_9:


//--------------------- .nv.constant0._ZN7cutlass13device_kernelINS_4gemm6kernel13GemmUniversalIN4cute5tupleIJiiiiEEENS1_10collective13CollectiveMmaINS1_35MainloopSm100TmaUmmaWarpSpecializedILi7ELi2ELi4ENS5_IJNS4_1CILi1EEESB_SB_EEEEENS5_IJNSA_ILi128EEENSA_ILi80EEESE_EEENS_12float_e4m3_tENS5_IJlSB_lEEESH_SI_NS4_8TiledMMAINS4_8MMA_AtomIJNS4_10MMA_TraitsINS4_19SM100_MMA_F8F6F4_SSEJSH_SH_fSE_SF_NS4_17integral_constantINS4_4UMMA5MajorELSP_0EEESQ_NSN_INSO_7ScaleInELSR_0EEESS_EEEEEENS4_6LayoutISC_NS5_IJNSA_ILi0EEESW_SW_EEEEENS5_IJNS4_10UnderscoreESZ_SZ_EEEEENS4_13SM90_TMA_LOADENS4_14ComposedLayoutINS4_7SwizzleILi3ELi4ELi3EEENS4_18smem_ptr_flag_bitsILi8EEENSV_INS5_IJNSA_ILi8EEESE_EEENS5_IJSE_SB_EEEEEEEvNS4_8identityES12_S1C_vS1D_EENS_8epilogue10collective18CollectiveEpilogueINS1F_23Sm100TmaWarpSpecializedILi1ELi1ELi80ELb0ELb0EEEJSG_NS5_IJNSV_ISE_SB_EENSV_ISF_SB_EEEEESH_SI_SH_SI_NS1F_6fusion15FusionCallbacksIS1J_NS1N_17LinearCombinationISH_fSH_fLNS_15FloatRoundStyleE2EEESG_S1M_JEEENS4_5SM1004TMEM4LOAD26SM100_TMEM_LOAD_32dp32b16xES12_NS13_INS14_ILi0ELi4ELi3EEES17_NSV_INS5_IJS18_NSA_ILi16EEEEEENS5_IJS1Y_SB_EEEEEEENS4_39AutoVectorizingCopyWithAssumedAlignmentILi128EEENS4_14SM90_TMA_STOREES22_S24_S24_EEEvvEEEEvNT_6ParamsE --------------------------
	.section	.nv.constant0._ZN7cutlass13device_kernelINS_4gemm6kernel13GemmUniversalIN4cute5tupleIJiiiiEEENS1_10collective13CollectiveMmaINS1_35MainloopSm100TmaUmmaWarpSpecializedILi7ELi2ELi4ENS5_IJNS4_1CILi1EEESB_SB_EEEEENS5_IJNSA_ILi128EEENSA_ILi80EEESE_EEENS_12float_e4m3_tENS5_IJlSB_lEEESH_SI_NS4_8TiledMMAINS4_8MMA_AtomIJNS4_10MMA_TraitsINS4_19SM100_MMA_F8F6F4_SSEJSH_SH_fSE_SF_NS4_17integral_constantINS4_4UMMA5MajorELSP_0EEESQ_NSN_INSO_7ScaleInELSR_0EEESS_EEEEEENS4_6LayoutISC_NS5_IJNSA_ILi0EEESW_SW_EEEEENS5_IJNS4_10UnderscoreESZ_SZ_EEEEENS4_13SM90_TMA_LOADENS4_14ComposedLayoutINS4_7SwizzleILi3ELi4ELi3EEENS4_18smem_ptr_flag_bitsILi8EEENSV_INS5_IJNSA_ILi8EEESE_EEENS5_IJSE_SB_EEEEEEEvNS4_8identityES12_S1C_vS1D_EENS_8epilogue10collective18CollectiveEpilogueINS1F_23Sm100TmaWarpSpecializedILi1ELi1ELi80ELb0ELb0EEEJSG_NS5_IJNSV_ISE_SB_EENSV_ISF_SB_EEEEESH_SI_SH_SI_NS1F_6fusion15FusionCallbacksIS1J_NS1N_17LinearCombinationISH_fSH_fLNS_15FloatRoundStyleE2EEESG_S1M_JEEENS4_5SM1004TMEM4LOAD26SM100_TMEM_LOAD_32dp32b16xES12_NS13_INS14_ILi0ELi4ELi3EEES17_NSV_INS5_IJS18_NSA_ILi16EEEEEENS5_IJS1Y_SB_EEEEEEENS4_39AutoVectorizingCopyWithAssumedAlignmentILi128EEENS4_14SM90_TMA_STOREES22_S24_S24_EEEvvEEEEvNT_6ParamsE,"a",@progbits
	.sectionflags	@""
	.align	4
.nv.constant0._ZN7cutlass13device_kernelINS_4gemm6kernel13GemmUniversalIN4cute5tupleIJiiiiEEENS1_10collective13CollectiveMmaINS1_35MainloopSm100TmaUmmaWarpSpecializedILi7ELi2ELi4ENS5_IJNS4_1CILi1EEESB_SB_EEEEENS5_IJNSA_ILi128EEENSA_ILi80EEESE_EEENS_12float_e4m3_tENS5_IJlSB_lEEESH_SI_NS4_8TiledMMAINS4_8MMA_AtomIJNS4_10MMA_TraitsINS4_19SM100_MMA_F8F6F4_SSEJSH_SH_fSE_SF_NS4_17integral_constantINS4_4UMMA5MajorELSP_0EEESQ_NSN_INSO_7ScaleInELSR_0EEESS_EEEEEENS4_6LayoutISC_NS5_IJNSA_ILi0EEESW_SW_EEEEENS5_IJNS4_10UnderscoreESZ_SZ_EEEEENS4_13SM90_TMA_LOADENS4_14ComposedLayoutINS4_7SwizzleILi3ELi4ELi3EEENS4_18smem_ptr_flag_bitsILi8EEENSV_INS5_IJNSA_ILi8EEESE_EEENS5_IJSE_SB_EEEEEEEvNS4_8identityES12_S1C_vS1D_EENS_8epilogue10collective18CollectiveEpilogueINS1F_23Sm100TmaWarpSpecializedILi1ELi1ELi80ELb0ELb0EEEJSG_NS5_IJNSV_ISE_SB_EENSV_ISF_SB_EEEEESH_SI_SH_SI_NS1F_6fusion15FusionCallbacksIS1J_NS1N_17LinearCombinationISH_fSH_fLNS_15FloatRoundStyleE2EEESG_S1M_JEEENS4_5SM1004TMEM4LOAD26SM100_TMEM_LOAD_32dp32b16xES12_NS13_INS14_ILi0ELi4ELi3EEES17_NSV_INS5_IJS18_NSA_ILi16EEEEEENS5_IJS1Y_SB_EEEEEEENS4_39AutoVectorizingCopyWithAssumedAlignmentILi128EEENS4_14SM90_TMA_STOREES22_S24_S24_EEEvvEEEEvNT_6ParamsE:
	.zero		2944


//--------------------- SYMBOLS --------------------------

	.type		.nv.reservedSmem.offset0,@object
	.size		.nv.reservedSmem.offset0,0x4
	.type		.nv.reservedSmem.cap,@object
	.size		.nv.reservedSmem.cap,0x4
	.type		__assertfail,@function
